//
// Generated by NVIDIA NVVM Compiler
//
// Compiler Build ID: CL-36424714
// Cuda compilation tools, release 13.0, V13.0.88
// Based on NVVM 20.0.0
//

.version 9.0
.target sm_100
.address_size 64

	// .globl	_Z16init_half_matrixP6__halffi
// _ZZ20ultimate_gemm_kernelP6__halfS0_PfiE3s_A has been demoted
// _ZZ20ultimate_gemm_kernelP6__halfS0_PfiE3s_B has been demoted

.visible .entry _Z16init_half_matrixP6__halffi(
	.param .u64 .ptr .align 1 _Z16init_half_matrixP6__halffi_param_0,
	.param .f32 _Z16init_half_matrixP6__halffi_param_1,
	.param .u32 _Z16init_half_matrixP6__halffi_param_2
)
{
	.reg .pred 	%p<2>;
	.reg .b16 	%rs<2>;
	.reg .b32 	%r<6>;
	.reg .b32 	%f<3>;
	.reg .b64 	%rd<5>;

	ld.param.u64 	%rd1, [_Z16init_half_matrixP6__halffi_param_0];
	ld.param.f32 	%f1, [_Z16init_half_matrixP6__halffi_param_1];
	ld.param.u32 	%r2, [_Z16init_half_matrixP6__halffi_param_2];
	mov.u32 	%r3, %ctaid.x;
	mov.u32 	%r4, %ntid.x;
	mov.u32 	%r5, %tid.x;
	mad.lo.s32 	%r1, %r3, %r4, %r5;
	setp.ge.s32 	%p1, %r1, %r2;
	@%p1 bra 	$L__BB0_2;
	cvta.to.global.u64 	%rd2, %rd1;
	// begin inline asm
	{  cvt.rn.f16.f32 %rs1, %f1;}

	// end inline asm
	mul.wide.s32 	%rd3, %r1, 2;
	add.s64 	%rd4, %rd2, %rd3;
	st.global.u16 	[%rd4], %rs1;
$L__BB0_2:
	ret;

}
	// .globl	_Z17wmma_naive_kernelP6__halfS0_Pfi
.visible .entry _Z17wmma_naive_kernelP6__halfS0_Pfi(
	.param .u64 .ptr .align 1 _Z17wmma_naive_kernelP6__halfS0_Pfi_param_0,
	.param .u64 .ptr .align 1 _Z17wmma_naive_kernelP6__halfS0_Pfi_param_1,
	.param .u64 .ptr .align 1 _Z17wmma_naive_kernelP6__halfS0_Pfi_param_2,
	.param .u32 _Z17wmma_naive_kernelP6__halfS0_Pfi_param_3
)
{
	.reg .pred 	%p<6>;
	.reg .b32 	%r<143>;
	.reg .b32 	%f<125>;
	.reg .b64 	%rd<35>;

	ld.param.u64 	%rd7, [_Z17wmma_naive_kernelP6__halfS0_Pfi_param_0];
	ld.param.u64 	%rd8, [_Z17wmma_naive_kernelP6__halfS0_Pfi_param_1];
	ld.param.u32 	%r35, [_Z17wmma_naive_kernelP6__halfS0_Pfi_param_3];
	cvta.to.global.u64 	%rd1, %rd8;
	cvta.to.global.u64 	%rd2, %rd7;
	mov.u32 	%r36, %ctaid.x;
	mov.u32 	%r37, %ctaid.y;
	shl.b32 	%r1, %r37, 4;
	shl.b32 	%r2, %r36, 4;
	setp.lt.s32 	%p1, %r35, 1;
	mov.f32 	%f117, 0f00000000;
	mov.f32 	%f118, %f117;
	mov.f32 	%f119, %f117;
	mov.f32 	%f120, %f117;
	mov.f32 	%f121, %f117;
	mov.f32 	%f122, %f117;
	mov.f32 	%f123, %f117;
	mov.f32 	%f124, %f117;
	@%p1 bra 	$L__BB1_7;
	mul.lo.s32 	%r137, %r35, %r1;
	add.s32 	%r39, %r35, -1;
	shr.u32 	%r40, %r39, 4;
	add.s32 	%r4, %r40, 1;
	and.b32  	%r5, %r4, 3;
	setp.lt.u32 	%p2, %r35, 49;
	mov.b32 	%r139, 0;
	mov.f32 	%f117, 0f00000000;
	@%p2 bra 	$L__BB1_4;
	mul.wide.u32 	%rd9, %r137, 2;
	add.s64 	%rd10, %rd9, %rd2;
	add.s64 	%rd34, %rd10, 64;
	shl.b32 	%r42, %r35, 5;
	add.s32 	%r136, %r42, %r2;
	mad.lo.s32 	%r135, %r35, 48, %r2;
	shl.b32 	%r43, %r35, 4;
	add.s32 	%r134, %r2, %r43;
	and.b32  	%r44, %r4, 536870908;
	neg.s32 	%r132, %r44;
	mov.b32 	%r139, 0;
	mov.f32 	%f117, 0f00000000;
	mov.u32 	%r133, %r2;
	mov.f32 	%f118, %f117;
	mov.f32 	%f119, %f117;
	mov.f32 	%f120, %f117;
	mov.f32 	%f121, %f117;
	mov.f32 	%f122, %f117;
	mov.f32 	%f123, %f117;
	mov.f32 	%f124, %f117;
$L__BB1_3:
	mul.wide.u32 	%rd11, %r137, 2;
	add.s64 	%rd12, %rd2, %rd11;
	wmma.load.a.sync.aligned.row.m16n16k16.global.f16 	{%r45, %r46, %r47, %r48, %r49, %r50, %r51, %r52}, [%rd12], %r35;
	mul.wide.u32 	%rd13, %r133, 2;
	add.s64 	%rd14, %rd1, %rd13;
	wmma.load.b.sync.aligned.row.m16n16k16.global.f16 	{%r53, %r54, %r55, %r56, %r57, %r58, %r59, %r60}, [%rd14], %r35;
	wmma.mma.sync.aligned.row.row.m16n16k16.f32.f32 {%f61, %f62, %f63, %f64, %f65, %f66, %f67, %f68}, {%r45, %r46, %r47, %r48, %r49, %r50, %r51, %r52}, {%r53, %r54, %r55, %r56, %r57, %r58, %r59, %r60}, {%f124, %f123, %f122, %f121, %f120, %f119, %f118, %f117};
	add.s64 	%rd15, %rd34, -32;
	wmma.load.a.sync.aligned.row.m16n16k16.global.f16 	{%r61, %r62, %r63, %r64, %r65, %r66, %r67, %r68}, [%rd15], %r35;
	mul.wide.u32 	%rd16, %r134, 2;
	add.s64 	%rd17, %rd1, %rd16;
	wmma.load.b.sync.aligned.row.m16n16k16.global.f16 	{%r69, %r70, %r71, %r72, %r73, %r74, %r75, %r76}, [%rd17], %r35;
	wmma.mma.sync.aligned.row.row.m16n16k16.f32.f32 {%f69, %f70, %f71, %f72, %f73, %f74, %f75, %f76}, {%r61, %r62, %r63, %r64, %r65, %r66, %r67, %r68}, {%r69, %r70, %r71, %r72, %r73, %r74, %r75, %r76}, {%f61, %f62, %f63, %f64, %f65, %f66, %f67, %f68};
	wmma.load.a.sync.aligned.row.m16n16k16.global.f16 	{%r77, %r78, %r79, %r80, %r81, %r82, %r83, %r84}, [%rd34], %r35;
	mul.wide.u32 	%rd18, %r136, 2;
	add.s64 	%rd19, %rd1, %rd18;
	wmma.load.b.sync.aligned.row.m16n16k16.global.f16 	{%r85, %r86, %r87, %r88, %r89, %r90, %r91, %r92}, [%rd19], %r35;
	wmma.mma.sync.aligned.row.row.m16n16k16.f32.f32 {%f77, %f78, %f79, %f80, %f81, %f82, %f83, %f84}, {%r77, %r78, %r79, %r80, %r81, %r82, %r83, %r84}, {%r85, %r86, %r87, %r88, %r89, %r90, %r91, %r92}, {%f69, %f70, %f71, %f72, %f73, %f74, %f75, %f76};
	add.s64 	%rd20, %rd34, 32;
	wmma.load.a.sync.aligned.row.m16n16k16.global.f16 	{%r93, %r94, %r95, %r96, %r97, %r98, %r99, %r100}, [%rd20], %r35;
	mul.wide.u32 	%rd21, %r135, 2;
	add.s64 	%rd22, %rd1, %rd21;
	wmma.load.b.sync.aligned.row.m16n16k16.global.f16 	{%r101, %r102, %r103, %r104, %r105, %r106, %r107, %r108}, [%rd22], %r35;
	wmma.mma.sync.aligned.row.row.m16n16k16.f32.f32 {%f124, %f123, %f122, %f121, %f120, %f119, %f118, %f117}, {%r93, %r94, %r95, %r96, %r97, %r98, %r99, %r100}, {%r101, %r102, %r103, %r104, %r105, %r106, %r107, %r108}, {%f77, %f78, %f79, %f80, %f81, %f82, %f83, %f84};
	add.s32 	%r139, %r139, 64;
	add.s64 	%rd34, %rd34, 128;
	add.s32 	%r137, %r137, 64;
	shl.b32 	%r109, %r35, 6;
	add.s32 	%r136, %r136, %r109;
	add.s32 	%r135, %r135, %r109;
	add.s32 	%r134, %r134, %r109;
	add.s32 	%r133, %r133, %r109;
	add.s32 	%r132, %r132, 4;
	setp.ne.s32 	%p3, %r132, 0;
	@%p3 bra 	$L__BB1_3;
$L__BB1_4:
	setp.eq.s32 	%p4, %r5, 0;
	@%p4 bra 	$L__BB1_7;
	mad.lo.s32 	%r142, %r139, %r35, %r2;
	shl.b32 	%r26, %r35, 4;
	mov.u32 	%r110, %ctaid.y;
	mul.lo.s32 	%r111, %r110, %r35;
	shl.b32 	%r112, %r111, 4;
	add.s32 	%r141, %r139, %r112;
	neg.s32 	%r140, %r5;
$L__BB1_6:
	.pragma "nounroll";
	mul.wide.u32 	%rd23, %r141, 2;
	add.s64 	%rd24, %rd2, %rd23;
	wmma.load.a.sync.aligned.row.m16n16k16.global.f16 	{%r113, %r114, %r115, %r116, %r117, %r118, %r119, %r120}, [%rd24], %r35;
	mul.wide.u32 	%rd25, %r142, 2;
	add.s64 	%rd26, %rd1, %rd25;
	wmma.load.b.sync.aligned.row.m16n16k16.global.f16 	{%r121, %r122, %r123, %r124, %r125, %r126, %r127, %r128}, [%rd26], %r35;
	wmma.mma.sync.aligned.row.row.m16n16k16.f32.f32 {%f124, %f123, %f122, %f121, %f120, %f119, %f118, %f117}, {%r113, %r114, %r115, %r116, %r117, %r118, %r119, %r120}, {%r121, %r122, %r123, %r124, %r125, %r126, %r127, %r128}, {%f124, %f123, %f122, %f121, %f120, %f119, %f118, %f117};
	add.s32 	%r142, %r142, %r26;
	add.s32 	%r141, %r141, 16;
	add.s32 	%r140, %r140, 1;
	setp.ne.s32 	%p5, %r140, 0;
	@%p5 bra 	$L__BB1_6;
$L__BB1_7:
	ld.param.u64 	%rd33, [_Z17wmma_naive_kernelP6__halfS0_Pfi_param_2];
	cvta.to.global.u64 	%rd27, %rd33;
	mov.u32 	%r129, %ctaid.y;
	mul.lo.s32 	%r130, %r129, %r35;
	shl.b32 	%r131, %r130, 4;
	cvt.s64.s32 	%rd28, %r131;
	cvt.u64.u32 	%rd29, %r2;
	add.s64 	%rd30, %rd28, %rd29;
	shl.b64 	%rd31, %rd30, 2;
	add.s64 	%rd32, %rd27, %rd31;
	wmma.store.d.sync.aligned.row.m16n16k16.global.f32 	[%rd32], {%f124, %f123, %f122, %f121, %f120, %f119, %f118, %f117}, %r35;
	ret;

}
	// .globl	_Z16pack_half_kernelP6__halfS0_i
.visible .entry _Z16pack_half_kernelP6__halfS0_i(
	.param .u64 .ptr .align 1 _Z16pack_half_kernelP6__halfS0_i_param_0,
	.param .u64 .ptr .align 1 _Z16pack_half_kernelP6__halfS0_i_param_1,
	.param .u32 _Z16pack_half_kernelP6__halfS0_i_param_2
)
{
	.reg .pred 	%p<2>;
	.reg .b16 	%rs<2>;
	.reg .b32 	%r<18>;
	.reg .b64 	%rd<9>;

	ld.param.u64 	%rd1, [_Z16pack_half_kernelP6__halfS0_i_param_0];
	ld.param.u64 	%rd2, [_Z16pack_half_kernelP6__halfS0_i_param_1];
	ld.param.u32 	%r7, [_Z16pack_half_kernelP6__halfS0_i_param_2];
	mov.u32 	%r1, %ctaid.y;
	shl.b32 	%r8, %r1, 4;
	mov.u32 	%r2, %tid.y;
	add.s32 	%r3, %r8, %r2;
	mov.u32 	%r4, %ctaid.x;
	shl.b32 	%r9, %r4, 4;
	mov.u32 	%r5, %tid.x;
	add.s32 	%r6, %r9, %r5;
	max.s32 	%r10, %r3, %r6;
	setp.ge.s32 	%p1, %r10, %r7;
	@%p1 bra 	$L__BB2_2;
	cvta.to.global.u64 	%rd3, %rd1;
	cvta.to.global.u64 	%rd4, %rd2;
	mad.lo.s32 	%r11, %r7, %r3, %r6;
	shr.u32 	%r12, %r7, 4;
	mad.lo.s32 	%r13, %r12, %r1, %r4;
	shl.b32 	%r14, %r2, 4;
	add.s32 	%r15, %r14, %r5;
	shl.b32 	%r16, %r13, 8;
	add.s32 	%r17, %r16, %r15;
	mul.wide.s32 	%rd5, %r17, 2;
	add.s64 	%rd6, %rd4, %rd5;
	mul.wide.s32 	%rd7, %r11, 2;
	add.s64 	%rd8, %rd3, %rd7;
	ld.global.u16 	%rs1, [%rd8];
	st.global.u16 	[%rd6], %rs1;
$L__BB2_2:
	ret;

}
	// .globl	_Z20ultimate_gemm_kernelP6__halfS0_Pfi
.visible .entry _Z20ultimate_gemm_kernelP6__halfS0_Pfi(
	.param .u64 .ptr .align 1 _Z20ultimate_gemm_kernelP6__halfS0_Pfi_param_0,
	.param .u64 .ptr .align 1 _Z20ultimate_gemm_kernelP6__halfS0_Pfi_param_1,
	.param .u64 .ptr .align 1 _Z20ultimate_gemm_kernelP6__halfS0_Pfi_param_2,
	.param .u32 _Z20ultimate_gemm_kernelP6__halfS0_Pfi_param_3
)
{
	.reg .pred 	%p<4>;
	.reg .b16 	%rs<17>;
	.reg .b32 	%r<86>;
	.reg .b32 	%f<43>;
	.reg .b64 	%rd<19>;
	// demoted variable
	.shared .align 2 .b8 _ZZ20ultimate_gemm_kernelP6__halfS0_PfiE3s_A[512];
	// demoted variable
	.shared .align 2 .b8 _ZZ20ultimate_gemm_kernelP6__halfS0_PfiE3s_B[512];
	ld.param.u32 	%r31, [_Z20ultimate_gemm_kernelP6__halfS0_Pfi_param_3];
	mov.u32 	%r1, %ctaid.x;
	mov.u32 	%r2, %ctaid.y;
	shl.b32 	%r3, %r2, 4;
	shl.b32 	%r4, %r1, 4;
	setp.lt.s32 	%p1, %r31, 16;
	mov.f32 	%f35, 0f00000000;
	mov.f32 	%f36, %f35;
	mov.f32 	%f37, %f35;
	mov.f32 	%f38, %f35;
	mov.f32 	%f39, %f35;
	mov.f32 	%f40, %f35;
	mov.f32 	%f41, %f35;
	mov.f32 	%f42, %f35;
	@%p1 bra 	$L__BB3_3;
	mov.u32 	%r32, %tid.x;
	shr.s32 	%r33, %r31, 31;
	shr.u32 	%r34, %r33, 28;
	add.s32 	%r35, %r31, %r34;
	shr.s32 	%r36, %r35, 4;
	neg.s32 	%r85, %r36;
	shl.b32 	%r37, %r32, 1;
	and.b32  	%r38, %r37, 30;
	mov.u32 	%r39, _ZZ20ultimate_gemm_kernelP6__halfS0_PfiE3s_A;
	add.s32 	%r40, %r39, %r38;
	mov.u32 	%r41, _ZZ20ultimate_gemm_kernelP6__halfS0_PfiE3s_B;
	add.s32 	%r42, %r41, %r38;
	and.b32  	%r43, %r37, 2016;
	add.s32 	%r5, %r40, %r43;
	add.s32 	%r6, %r42, %r43;
	add.s32 	%r44, %r37, 64;
	and.b32  	%r45, %r44, 4064;
	add.s32 	%r7, %r40, %r45;
	add.s32 	%r8, %r42, %r45;
	add.s32 	%r46, %r37, 128;
	and.b32  	%r47, %r46, 4064;
	add.s32 	%r9, %r40, %r47;
	add.s32 	%r10, %r42, %r47;
	add.s32 	%r48, %r37, 192;
	and.b32  	%r49, %r48, 4064;
	add.s32 	%r11, %r40, %r49;
	add.s32 	%r12, %r42, %r49;
	add.s32 	%r50, %r37, 256;
	and.b32  	%r51, %r50, 4064;
	add.s32 	%r13, %r40, %r51;
	add.s32 	%r14, %r42, %r51;
	add.s32 	%r52, %r37, 320;
	and.b32  	%r53, %r52, 4064;
	add.s32 	%r15, %r40, %r53;
	add.s32 	%r16, %r42, %r53;
	add.s32 	%r54, %r37, 384;
	and.b32  	%r55, %r54, 4064;
	add.s32 	%r17, %r40, %r55;
	add.s32 	%r18, %r42, %r55;
	add.s32 	%r56, %r37, 448;
	and.b32  	%r57, %r56, 4064;
	add.s32 	%r19, %r40, %r57;
	add.s32 	%r20, %r42, %r57;
	shl.b32 	%r58, %r1, 8;
	add.s32 	%r84, %r32, %r58;
	shl.b32 	%r23, %r36, 8;
	mul.lo.s32 	%r59, %r2, %r36;
	shl.b32 	%r60, %r59, 8;
	add.s32 	%r83, %r32, %r60;
	mov.f32 	%f35, 0f00000000;
$L__BB3_2:
	ld.param.u64 	%rd17, [_Z20ultimate_gemm_kernelP6__halfS0_Pfi_param_1];
	ld.param.u64 	%rd16, [_Z20ultimate_gemm_kernelP6__halfS0_Pfi_param_0];
	cvta.to.global.u64 	%rd4, %rd16;
	mul.wide.u32 	%rd5, %r83, 2;
	add.s64 	%rd6, %rd4, %rd5;
	ld.global.u16 	%rs1, [%rd6];
	st.shared.u16 	[%r5], %rs1;
	cvta.to.global.u64 	%rd7, %rd17;
	mul.wide.u32 	%rd8, %r84, 2;
	add.s64 	%rd9, %rd7, %rd8;
	ld.global.u16 	%rs2, [%rd9];
	st.shared.u16 	[%r6], %rs2;
	ld.global.u16 	%rs3, [%rd6+64];
	st.shared.u16 	[%r7], %rs3;
	ld.global.u16 	%rs4, [%rd9+64];
	st.shared.u16 	[%r8], %rs4;
	ld.global.u16 	%rs5, [%rd6+128];
	st.shared.u16 	[%r9], %rs5;
	ld.global.u16 	%rs6, [%rd9+128];
	st.shared.u16 	[%r10], %rs6;
	ld.global.u16 	%rs7, [%rd6+192];
	st.shared.u16 	[%r11], %rs7;
	ld.global.u16 	%rs8, [%rd9+192];
	st.shared.u16 	[%r12], %rs8;
	ld.global.u16 	%rs9, [%rd6+256];
	st.shared.u16 	[%r13], %rs9;
	ld.global.u16 	%rs10, [%rd9+256];
	st.shared.u16 	[%r14], %rs10;
	ld.global.u16 	%rs11, [%rd6+320];
	st.shared.u16 	[%r15], %rs11;
	ld.global.u16 	%rs12, [%rd9+320];
	st.shared.u16 	[%r16], %rs12;
	ld.global.u16 	%rs13, [%rd6+384];
	st.shared.u16 	[%r17], %rs13;
	ld.global.u16 	%rs14, [%rd9+384];
	st.shared.u16 	[%r18], %rs14;
	ld.global.u16 	%rs15, [%rd6+448];
	st.shared.u16 	[%r19], %rs15;
	ld.global.u16 	%rs16, [%rd9+448];
	st.shared.u16 	[%r20], %rs16;
	bar.sync 	0;
	mov.u32 	%r61, _ZZ20ultimate_gemm_kernelP6__halfS0_PfiE3s_A;
	mov.b32 	%r62, 16;
	wmma.load.a.sync.aligned.row.m16n16k16.shared.f16 	{%r63, %r64, %r65, %r66, %r67, %r68, %r69, %r70}, [%r61], %r62;
	mov.u32 	%r71, _ZZ20ultimate_gemm_kernelP6__halfS0_PfiE3s_B;
	wmma.load.b.sync.aligned.row.m16n16k16.shared.f16 	{%r72, %r73, %r74, %r75, %r76, %r77, %r78, %r79}, [%r71], %r62;
	wmma.mma.sync.aligned.row.row.m16n16k16.f32.f32 {%f42, %f41, %f40, %f39, %f38, %f37, %f36, %f35}, {%r63, %r64, %r65, %r66, %r67, %r68, %r69, %r70}, {%r72, %r73, %r74, %r75, %r76, %r77, %r78, %r79}, {%f42, %f41, %f40, %f39, %f38, %f37, %f36, %f35};
	bar.sync 	0;
	add.s32 	%r85, %r85, 1;
	setp.ne.s32 	%p2, %r85, 0;
	add.s32 	%r84, %r84, %r23;
	add.s32 	%r83, %r83, 256;
	@%p2 bra 	$L__BB3_2;
$L__BB3_3:
	max.s32 	%r81, %r3, %r4;
	setp.ge.s32 	%p3, %r81, %r31;
	@%p3 bra 	$L__BB3_5;
	ld.param.u64 	%rd18, [_Z20ultimate_gemm_kernelP6__halfS0_Pfi_param_2];
	mul.lo.s32 	%r82, %r31, %r3;
	cvt.u64.u32 	%rd10, %r82;
	cvt.u64.u32 	%rd11, %r4;
	add.s64 	%rd12, %rd10, %rd11;
	cvta.to.global.u64 	%rd13, %rd18;
	shl.b64 	%rd14, %rd12, 2;
	add.s64 	%rd15, %rd13, %rd14;
	wmma.store.d.sync.aligned.row.m16n16k16.global.f32 	[%rd15], {%f42, %f41, %f40, %f39, %f38, %f37, %f36, %f35}, %r31;
$L__BB3_5:
	ret;

}


// ===== COMPILED SASS (sm_100) =====

	.target	sm_100

	.elftype	@"ET_EXEC"


//--------------------- .note.nv.tkinfo           --------------------------
	.section	.note.nv.tkinfo,"",@"SHT_NOTE"
	.sectionflags	@"SHF_NOTE_NV_TKINFO"
	.tkinfo
        /*0018*/ 	.word	0x00000002
        /*0030*/ 	.string	""
        /*0030*/ 	.string	"ptxas"
        /*0030*/ 	.string	"Cuda compilation tools, release 13.0, V13.0.88"
        /*0030*/ 	.string	"Build cuda_13.0.r13.0/compiler.36424714_0"
        /*0030*/ 	.string	"-arch sm_100 -m 64 "



//--------------------- .note.nv.cuinfo           --------------------------
	.section	.note.nv.cuinfo,"",@"SHT_NOTE"
	.sectionflags	@"SHF_NOTE_NV_CUINFO"
        /*0018*/ 	.short	0x0002
        /*001a*/ 	.short	0x0064
        /*001c*/ 	.short	0x0082
	.zero		2


//--------------------- .nv.info                  --------------------------
	.section	.nv.info,"",@"SHT_CUDA_INFO"
	.align	4


	//----- nvinfo : EIATTR_REGCOUNT
	.align		4
        /*0000*/ 	.byte	0x04, 0x2f
        /*0002*/ 	.short	(.L_1 - .L_0)
	.align		4
.L_0:
        /*0004*/ 	.word	index@(_Z16init_half_matrixP6__halffi)
        /*0008*/ 	.word	0x00000008


	//----- nvinfo : EIATTR_FRAME_SIZE
	.align		4
.L_1:
        /*000c*/ 	.byte	0x04, 0x11
        /*000e*/ 	.short	(.L_3 - .L_2)
	.align		4
.L_2:
        /*0010*/ 	.word	index@(_Z16init_half_matrixP6__halffi)
        /*0014*/ 	.word	0x00000000


	//----- nvinfo : EIATTR_REGCOUNT
	.align		4
.L_3:
        /*0018*/ 	.byte	0x04, 0x2f
        /*001a*/ 	.short	(.L_5 - .L_4)
	.align		4
.L_4:
        /*001c*/ 	.word	index@(_Z17wmma_naive_kernelP6__halfS0_Pfi)
        /*0020*/ 	.word	0x00000020


	//----- nvinfo : EIATTR_FRAME_SIZE
	.align		4
.L_5:
        /*0024*/ 	.byte	0x04, 0x11
        /*0026*/ 	.short	(.L_7 - .L_6)
	.align		4
.L_6:
        /*0028*/ 	.word	index@(_Z17wmma_naive_kernelP6__halfS0_Pfi)
        /*002c*/ 	.word	0x00000000


	//----- nvinfo : EIATTR_REGCOUNT
	.align		4
.L_7:
        /*0030*/ 	.byte	0x04, 0x2f
        /*0032*/ 	.short	(.L_9 - .L_8)
	.align		4
.L_8:
        /*0034*/ 	.word	index@(_Z16pack_half_kernelP6__halfS0_i)
        /*0038*/ 	.word	0x0000000c


	//----- nvinfo : EIATTR_FRAME_SIZE
	.align		4
.L_9:
        /*003c*/ 	.byte	0x04, 0x11
        /*003e*/ 	.short	(.L_11 - .L_10)
	.align		4
.L_10:
        /*0040*/ 	.word	index@(_Z16pack_half_kernelP6__halfS0_i)
        /*0044*/ 	.word	0x00000000


	//----- nvinfo : EIATTR_REGCOUNT
	.align		4
.L_11:
        /*0048*/ 	.byte	0x04, 0x2f
        /*004a*/ 	.short	(.L_13 - .L_12)
	.align		4
.L_12:
        /*004c*/ 	.word	index@(_Z20ultimate_gemm_kernelP6__halfS0_Pfi)
        /*0050*/ 	.word	0x00000030


	//----- nvinfo : EIATTR_FRAME_SIZE
	.align		4
.L_13:
        /*0054*/ 	.byte	0x04, 0x11
        /*0056*/ 	.short	(.L_15 - .L_14)
	.align		4
.L_14:
        /*0058*/ 	.word	index@(_Z20ultimate_gemm_kernelP6__halfS0_Pfi)
        /*005c*/ 	.word	0x00000000


	//----- nvinfo : EIATTR_MIN_STACK_SIZE
	.align		4
.L_15:
        /*0060*/ 	.byte	0x04, 0x12
        /*0062*/ 	.short	(.L_17 - .L_16)
	.align		4
.L_16:
        /*0064*/ 	.word	index@(_Z20ultimate_gemm_kernelP6__halfS0_Pfi)
        /*0068*/ 	.word	0x00000000


	//----- nvinfo : EIATTR_MIN_STACK_SIZE
	.align		4
.L_17:
        /*006c*/ 	.byte	0x04, 0x12
        /*006e*/ 	.short	(.L_19 - .L_18)
	.align		4
.L_18:
        /*0070*/ 	.word	index@(_Z16pack_half_kernelP6__halfS0_i)
        /*0074*/ 	.word	0x00000000


	//----- nvinfo : EIATTR_MIN_STACK_SIZE
	.align		4
.L_19:
        /*0078*/ 	.byte	0x04, 0x12
        /*007a*/ 	.short	(.L_21 - .L_20)
	.align		4
.L_20:
        /*007c*/ 	.word	index@(_Z17wmma_naive_kernelP6__halfS0_Pfi)
        /*0080*/ 	.word	0x00000000


	//----- nvinfo : EIATTR_MIN_STACK_SIZE
	.align		4
.L_21:
        /*0084*/ 	.byte	0x04, 0x12
        /*0086*/ 	.short	(.L_23 - .L_22)
	.align		4
.L_22:
        /*0088*/ 	.word	index@(_Z16init_half_matrixP6__halffi)
        /*008c*/ 	.word	0x00000000
.L_23:


//--------------------- .nv.compat                --------------------------
	.section	.nv.compat,"",@"SHT_CUDA_COMPAT_INFO"
	.align	4
        /*0000*/ 	.byte	0x02, 0x09, 0x00, 0x00, 0x02, 0x02, 0x01, 0x00, 0x02, 0x05, 0x05, 0x00, 0x03, 0x07, 0x01, 0x01
        /*0010*/ 	.byte	0x02, 0x03, 0x00, 0x00, 0x02, 0x06, 0x01, 0x00, 0x04, 0x0b, 0x08, 0x00, 0x09, 0x00, 0x00, 0x00
        /*0020*/ 	.byte	0x00, 0x00, 0x00, 0x00


//--------------------- .nv.info._Z20ultimate_gemm_kernelP6__halfS0_Pfi --------------------------
	.section	.nv.info._Z20ultimate_gemm_kernelP6__halfS0_Pfi,"",@"SHT_CUDA_INFO"
	.sectionflags	@""
	.align	4


	//----- nvinfo : EIATTR_CUDA_API_VERSION
	.align		4
        /*0000*/ 	.byte	0x04, 0x37
        /*0002*/ 	.short	(.L_25 - .L_24)
.L_24:
        /*0004*/ 	.word	0x00000082


	//----- nvinfo : EIATTR_KPARAM_INFO
	.align		4
.L_25:
        /*0008*/ 	.byte	0x04, 0x17
        /*000a*/ 	.short	(.L_27 - .L_26)
.L_26:
        /*000c*/ 	.word	0x00000000
        /*0010*/ 	.short	0x0003
        /*0012*/ 	.short	0x0018
        /*0014*/ 	.byte	0x00, 0xf0, 0x11, 0x00


	//----- nvinfo : EIATTR_KPARAM_INFO
	.align		4
.L_27:
        /*0018*/ 	.byte	0x04, 0x17
        /*001a*/ 	.short	(.L_29 - .L_28)
.L_28:
        /*001c*/ 	.word	0x00000000
        /*0020*/ 	.short	0x0002
        /*0022*/ 	.short	0x0010
        /*0024*/ 	.byte	0x00, 0xf5, 0x21, 0x00


	//----- nvinfo : EIATTR_KPARAM_INFO
	.align		4
.L_29:
        /*0028*/ 	.byte	0x04, 0x17
        /*002a*/ 	.short	(.L_31 - .L_30)
.L_30:
        /*002c*/ 	.word	0x00000000
        /*0030*/ 	.short	0x0001
        /*0032*/ 	.short	0x0008
        /*0034*/ 	.byte	0x00, 0xf5, 0x21, 0x00


	//----- nvinfo : EIATTR_KPARAM_INFO
	.align		4
.L_31:
        /*0038*/ 	.byte	0x04, 0x17
        /*003a*/ 	.short	(.L_33 - .L_32)
.L_32:
        /*003c*/ 	.word	0x00000000
        /*0040*/ 	.short	0x0000
        /*0042*/ 	.short	0x0000
        /*0044*/ 	.byte	0x00, 0xf5, 0x21, 0x00


	//----- nvinfo : EIATTR_SPARSE_MMA_MASK
	.align		4
.L_33:
        /*0048*/ 	.byte	0x03, 0x50
        /*004a*/ 	.short	0x0000


	//----- nvinfo : EIATTR_WMMA_USED
	.align		4
        /*004c*/ 	.byte	0x01, 0x2b
	.zero		2


	//----- nvinfo : EIATTR_MAXREG_COUNT
	.align		4
        /*0050*/ 	.byte	0x03, 0x1b
        /*0052*/ 	.short	0x00ff


	//----- nvinfo : EIATTR_NUM_BARRIERS
	.align		4
        /*0054*/ 	.byte	0x02, 0x4c
        /*0056*/ 	.byte	0x01
	.zero		1


	//----- nvinfo : EIATTR_MERCURY_ISA_VERSION
	.align		4
        /*0058*/ 	.byte	0x03, 0x5f
        /*005a*/ 	.short	0x0101


	//----- nvinfo : EIATTR_VRC_CTA_INIT_COUNT
	.align		4
        /*005c*/ 	.byte	0x02, 0x4a
	.zero		1
	.zero		1


	//----- nvinfo : EIATTR_EXIT_INSTR_OFFSETS
	.align		4
        /*0060*/ 	.byte	0x04, 0x1c
        /*0062*/ 	.short	(.L_35 - .L_34)


	//   ....[0]....
.L_34:
        /*0064*/ 	.word	0x00000790


	//   ....[1]....
        /*0068*/ 	.word	0x000008d0


	//----- nvinfo : EIATTR_CBANK_PARAM_SIZE
	.align		4
.L_35:
        /*006c*/ 	.byte	0x03, 0x19
        /*006e*/ 	.short	0x001c


	//----- nvinfo : EIATTR_PARAM_CBANK
	.align		4
        /*0070*/ 	.byte	0x04, 0x0a
        /*0072*/ 	.short	(.L_37 - .L_36)
	.align		4
.L_36:
        /*0074*/ 	.word	index@(.nv.constant0._Z20ultimate_gemm_kernelP6__halfS0_Pfi)
        /*0078*/ 	.short	0x0380
        /*007a*/ 	.short	0x001c


	//----- nvinfo : EIATTR_SW_WAR
	.align		4
.L_37:
        /*007c*/ 	.byte	0x04, 0x36
        /*007e*/ 	.short	(.L_39 - .L_38)
.L_38:
        /*0080*/ 	.word	0x00000008
.L_39:


//--------------------- .nv.info._Z16pack_half_kernelP6__halfS0_i --------------------------
	.section	.nv.info._Z16pack_half_kernelP6__halfS0_i,"",@"SHT_CUDA_INFO"
	.sectionflags	@""
	.align	4


	//----- nvinfo : EIATTR_CUDA_API_VERSION
	.align		4
        /*0000*/ 	.byte	0x04, 0x37
        /*0002*/ 	.short	(.L_41 - .L_40)
.L_40:
        /*0004*/ 	.word	0x00000082


	//----- nvinfo : EIATTR_KPARAM_INFO
	.align		4
.L_41:
        /*0008*/ 	.byte	0x04, 0x17
        /*000a*/ 	.short	(.L_43 - .L_42)
.L_42:
        /*000c*/ 	.word	0x00000000
        /*0010*/ 	.short	0x0002
        /*0012*/ 	.short	0x0010
        /*0014*/ 	.byte	0x00, 0xf0, 0x11, 0x00


	//----- nvinfo : EIATTR_KPARAM_INFO
	.align		4
.L_43:
        /*0018*/ 	.byte	0x04, 0x17
        /*001a*/ 	.short	(.L_45 - .L_44)
.L_44:
        /*001c*/ 	.word	0x00000000
        /*0020*/ 	.short	0x0001
        /*0022*/ 	.short	0x0008
        /*0024*/ 	.byte	0x00, 0xf5, 0x21, 0x00


	//----- nvinfo : EIATTR_KPARAM_INFO
	.align		4
.L_45:
        /*0028*/ 	.byte	0x04, 0x17
        /*002a*/ 	.short	(.L_47 - .L_46)
.L_46:
        /*002c*/ 	.word	0x00000000
        /*0030*/ 	.short	0x0000
        /*0032*/ 	.short	0x0000
        /*0034*/ 	.byte	0x00, 0xf5, 0x21, 0x00


	//----- nvinfo : EIATTR_SPARSE_MMA_MASK
	.align		4
.L_47:
        /*0038*/ 	.byte	0x03, 0x50
        /*003a*/ 	.short	0x0000


	//----- nvinfo : EIATTR_MAXREG_COUNT
	.align		4
        /*003c*/ 	.byte	0x03, 0x1b
        /*003e*/ 	.short	0x00ff


	//----- nvinfo : EIATTR_MERCURY_ISA_VERSION
	.align		4
        /*0040*/ 	.byte	0x03, 0x5f
        /*0042*/ 	.short	0x0101


	//----- nvinfo : EIATTR_VRC_CTA_INIT_COUNT
	.align		4
        /*0044*/ 	.byte	0x02, 0x4a
	.zero		1
	.zero		1


	//----- nvinfo : EIATTR_EXIT_INSTR_OFFSETS
	.align		4
        /*0048*/ 	.byte	0x04, 0x1c
        /*004a*/ 	.short	(.L_49 - .L_48)


	//   ....[0]....
.L_48:
        /*004c*/ 	.word	0x000000a0


	//   ....[1]....
        /*0050*/ 	.word	0x00000170


	//----- nvinfo : EIATTR_CBANK_PARAM_SIZE
	.align		4
.L_49:
        /*0054*/ 	.byte	0x03, 0x19
        /*0056*/ 	.short	0x0014


	//----- nvinfo : EIATTR_PARAM_CBANK
	.align		4
        /*0058*/ 	.byte	0x04, 0x0a
        /*005a*/ 	.short	(.L_51 - .L_50)
	.align		4
.L_50:
        /*005c*/ 	.word	index@(.nv.constant0._Z16pack_half_kernelP6__halfS0_i)
        /*0060*/ 	.short	0x0380
        /*0062*/ 	.short	0x0014


	//----- nvinfo : EIATTR_SW_WAR
	.align		4
.L_51:
        /*0064*/ 	.byte	0x04, 0x36
        /*0066*/ 	.short	(.L_53 - .L_52)
.L_52:
        /*0068*/ 	.word	0x00000008
.L_53:


//--------------------- .nv.info._Z17wmma_naive_kernelP6__halfS0_Pfi --------------------------
	.section	.nv.info._Z17wmma_naive_kernelP6__halfS0_Pfi,"",@"SHT_CUDA_INFO"
	.sectionflags	@""
	.align	4


	//----- nvinfo : EIATTR_CUDA_API_VERSION
	.align		4
        /*0000*/ 	.byte	0x04, 0x37
        /*0002*/ 	.short	(.L_55 - .L_54)
.L_54:
        /*0004*/ 	.word	0x00000082


	//----- nvinfo : EIATTR_KPARAM_INFO
	.align		4
.L_55:
        /*0008*/ 	.byte	0x04, 0x17
        /*000a*/ 	.short	(.L_57 - .L_56)
.L_56:
        /*000c*/ 	.word	0x00000000
        /*0010*/ 	.short	0x0003
        /*0012*/ 	.short	0x0018
        /*0014*/ 	.byte	0x00, 0xf0, 0x11, 0x00


	//----- nvinfo : EIATTR_KPARAM_INFO
	.align		4
.L_57:
        /*0018*/ 	.byte	0x04, 0x17
        /*001a*/ 	.short	(.L_59 - .L_58)
.L_58:
        /*001c*/ 	.word	0x00000000
        /*0020*/ 	.short	0x0002
        /*0022*/ 	.short	0x0010
        /*0024*/ 	.byte	0x00, 0xf5, 0x21, 0x00


	//----- nvinfo : EIATTR_KPARAM_INFO
	.align		4
.L_59:
        /*0028*/ 	.byte	0x04, 0x17
        /*002a*/ 	.short	(.L_61 - .L_60)
.L_60:
        /*002c*/ 	.word	0x00000000
        /*0030*/ 	.short	0x0001
        /*0032*/ 	.short	0x0008
        /*0034*/ 	.byte	0x00, 0xf5, 0x21, 0x00


	//----- nvinfo : EIATTR_KPARAM_INFO
	.align		4
.L_61:
        /*0038*/ 	.byte	0x04, 0x17
        /*003a*/ 	.short	(.L_63 - .L_62)
.L_62:
        /*003c*/ 	.word	0x00000000
        /*0040*/ 	.short	0x0000
        /*0042*/ 	.short	0x0000
        /*0044*/ 	.byte	0x00, 0xf5, 0x21, 0x00


	//----- nvinfo : EIATTR_SPARSE_MMA_MASK
	.align		4
.L_63:
        /*0048*/ 	.byte	0x03, 0x50
        /*004a*/ 	.short	0x0000


	//----- nvinfo : EIATTR_WMMA_USED
	.align		4
        /*004c*/ 	.byte	0x01, 0x2b
	.zero		2


	//----- nvinfo : EIATTR_MAXREG_COUNT
	.align		4
        /*0050*/ 	.byte	0x03, 0x1b
        /*0052*/ 	.short	0x00ff


	//----- nvinfo : EIATTR_MERCURY_ISA_VERSION
	.align		4
        /*0054*/ 	.byte	0x03, 0x5f
        /*0056*/ 	.short	0x0101


	//----- nvinfo : EIATTR_VRC_CTA_INIT_COUNT
	.align		4
        /*0058*/ 	.byte	0x02, 0x4a
	.zero		1
	.zero		1


	//----- nvinfo : EIATTR_EXIT_INSTR_OFFSETS
	.align		4
        /*005c*/ 	.byte	0x04, 0x1c
        /*005e*/ 	.short	(.L_65 - .L_64)


	//   ....[0]....
.L_64:
        /*0060*/ 	.word	0x00000d60


	//----- nvinfo : EIATTR_CBANK_PARAM_SIZE
	.align		4
.L_65:
        /*0064*/ 	.byte	0x03, 0x19
        /*0066*/ 	.short	0x001c


	//----- nvinfo : EIATTR_PARAM_CBANK
	.align		4
        /*0068*/ 	.byte	0x04, 0x0a
        /*006a*/ 	.short	(.L_67 - .L_66)
	.align		4
.L_66:
        /*006c*/ 	.word	index@(.nv.constant0._Z17wmma_naive_kernelP6__halfS0_Pfi)
        /*0070*/ 	.short	0x0380
        /*0072*/ 	.short	0x001c


	//----- nvinfo : EIATTR_SW_WAR
	.align		4
.L_67:
        /*0074*/ 	.byte	0x04, 0x36
        /*0076*/ 	.short	(.L_69 - .L_68)
.L_68:
        /*0078*/ 	.word	0x00000008
.L_69:


//--------------------- .nv.info._Z16init_half_matrixP6__halffi --------------------------
	.section	.nv.info._Z16init_half_matrixP6__halffi,"",@"SHT_CUDA_INFO"
	.sectionflags	@""
	.align	4


	//----- nvinfo : EIATTR_CUDA_API_VERSION
	.align		4
        /*0000*/ 	.byte	0x04, 0x37
        /*0002*/ 	.short	(.L_71 - .L_70)
.L_70:
        /*0004*/ 	.word	0x00000082


	//----- nvinfo : EIATTR_KPARAM_INFO
	.align		4
.L_71:
        /*0008*/ 	.byte	0x04, 0x17
        /*000a*/ 	.short	(.L_73 - .L_72)
.L_72:
        /*000c*/ 	.word	0x00000000
        /*0010*/ 	.short	0x0002
        /*0012*/ 	.short	0x000c
        /*0014*/ 	.byte	0x00, 0xf0, 0x11, 0x00


	//----- nvinfo : EIATTR_KPARAM_INFO
	.align		4
.L_73:
        /*0018*/ 	.byte	0x04, 0x17
        /*001a*/ 	.short	(.L_75 - .L_74)
.L_74:
        /*001c*/ 	.word	0x00000000
        /*0020*/ 	.short	0x0001
        /*0022*/ 	.short	0x0008
        /*0024*/ 	.byte	0x00, 0xf0, 0x11, 0x00


	//----- nvinfo : EIATTR_KPARAM_INFO
	.align		4
.L_75:
        /*0028*/ 	.byte	0x04, 0x17
        /*002a*/ 	.short	(.L_77 - .L_76)
.L_76:
        /*002c*/ 	.word	0x00000000
        /*0030*/ 	.short	0x0000
        /*0032*/ 	.short	0x0000
        /*0034*/ 	.byte	0x00, 0xf5, 0x21, 0x00


	//----- nvinfo : EIATTR_SPARSE_MMA_MASK
	.align		4
.L_77:
        /*0038*/ 	.byte	0x03, 0x50
        /*003a*/ 	.short	0x0000


	//----- nvinfo : EIATTR_MAXREG_COUNT
	.align		4
        /*003c*/ 	.byte	0x03, 0x1b
        /*003e*/ 	.short	0x00ff


	//----- nvinfo : EIATTR_MERCURY_ISA_VERSION
	.align		4
        /*0040*/ 	.byte	0x03, 0x5f
        /*0042*/ 	.short	0x0101


	//----- nvinfo : EIATTR_VRC_CTA_INIT_COUNT
	.align		4
        /*0044*/ 	.byte	0x02, 0x4a
	.zero		1
	.zero		1


	//----- nvinfo : EIATTR_EXIT_INSTR_OFFSETS
	.align		4
        /*0048*/ 	.byte	0x04, 0x1c
        /*004a*/ 	.short	(.L_79 - .L_78)


	//   ....[0]....
.L_78:
        /*004c*/ 	.word	0x00000070


	//   ....[1]....
        /*0050*/ 	.word	0x000000e0


	//----- nvinfo : EIATTR_CBANK_PARAM_SIZE
	.align		4
.L_79:
        /*0054*/ 	.byte	0x03, 0x19
        /*0056*/ 	.short	0x0010


	//----- nvinfo : EIATTR_PARAM_CBANK
	.align		4
        /*0058*/ 	.byte	0x04, 0x0a
        /*005a*/ 	.short	(.L_81 - .L_80)
	.align		4
.L_80:
        /*005c*/ 	.word	index@(.nv.constant0._Z16init_half_matrixP6__halffi)
        /*0060*/ 	.short	0x0380
        /*0062*/ 	.short	0x0010


	//----- nvinfo : EIATTR_SW_WAR
	.align		4
.L_81:
        /*0064*/ 	.byte	0x04, 0x36
        /*0066*/ 	.short	(.L_83 - .L_82)
.L_82:
        /*0068*/ 	.word	0x00000008
.L_83:


//--------------------- .nv.callgraph             --------------------------
	.section	.nv.callgraph,"",@"SHT_CUDA_CALLGRAPH"
	.align	4
	.sectionentsize	8
	.align		4
        /*0000*/ 	.word	0x00000000
	.align		4
        /*0004*/ 	.word	0xffffffff
	.align		4
        /*0008*/ 	.word	0x00000000
	.align		4
        /*000c*/ 	.word	0xfffffffe
	.align		4
        /*0010*/ 	.word	0x00000000
	.align		4
        /*0014*/ 	.word	0xfffffffd
	.align		4
        /*0018*/ 	.word	0x00000000
	.align		4
        /*001c*/ 	.word	0xfffffffc


//--------------------- .text._Z20ultimate_gemm_kernelP6__halfS0_Pfi --------------------------
	.section	.text._Z20ultimate_gemm_kernelP6__halfS0_Pfi,"ax",@progbits
	.align	128
        .global         _Z20ultimate_gemm_kernelP6__halfS0_Pfi
        .type           _Z20ultimate_gemm_kernelP6__halfS0_Pfi,@function
        .size           _Z20ultimate_gemm_kernelP6__halfS0_Pfi,(.L_x_10 - _Z20ultimate_gemm_kernelP6__halfS0_Pfi)
        .other          _Z20ultimate_gemm_kernelP6__halfS0_Pfi,@"STO_CUDA_ENTRY STV_DEFAULT"
_Z20ultimate_gemm_kernelP6__halfS0_Pfi:
.text._Z20ultimate_gemm_kernelP6__halfS0_Pfi:
[----:B------:R-:W-:Y:S08]  /*0000*/  LDC R1, c[0x0][0x37c] ;  /* 0x0000df00ff017b82 */ /* 0x000ff00000000800 */
[----:B------:R-:W0:Y:S01]  /*0010*/  LDC R0, c[0x0][0x398] ;  /* 0x0000e600ff007b82 */ /* 0x000e220000000800 */
[----:B------:R-:W1:Y:S01]  /*0020*/  S2R R2, SR_CTAID.X ;  /* 0x0000000000027919 */ /* 0x000e620000002500 */
[----:B------:R-:W2:Y:S01]  /*0030*/  LDCU.64 UR8, c[0x0][0x358] ;  /* 0x00006b00ff0877ac */ /* 0x000ea20008000a00 */
[----:B------:R-:W-:-:S02]  /*0040*/  CS2R R14, SRZ ;  /* 0x00000000000e7805 */ /* 0x000fc4000001ff00 */
[----:B------:R-:W-:Y:S02]  /*0050*/  CS2R R12, SRZ ;  /* 0x00000000000c7805 */ /* 0x000fe4000001ff00 */
[----:B------:R-:W-:Y:S02]  /*0060*/  CS2R R10, SRZ ;  /* 0x00000000000a7805 */ /* 0x000fe4000001ff00 */
[----:B------:R-:W-:Y:S01]  /*0070*/  CS2R R8, SRZ ;  /* 0x0000000000087805 */ /* 0x000fe2000001ff00 */
[----:B------:R-:W3:Y:S01]  /*0080*/  S2UR UR10, SR_CTAID.Y ;  /* 0x00000000000a79c3 */ /* 0x000ee20000002600 */
[----:B0-----:R-:W-:Y:S01]  /*0090*/  ISETP.GE.AND P0, PT, R0, 0x10, PT ;  /* 0x000000100000780c */ /* 0x001fe20003f06270 */
[----:B---3--:R-:W-:Y:S01]  /*00a0*/  USHF.L.U32 UR7, UR10, 0x4, URZ ;  /* 0x000000040a077899 */ /* 0x008fe200080006ff */
[----:B-1----:R-:W-:-:S11]  /*00b0*/  IMAD.SHL.U32 R6, R2, 0x10, RZ ;  /* 0x0000001002067824 */ /* 0x002fd600078e00ff */
[----:B--2---:R-:W-:Y:S05]  /*00c0*/  @!P0 BRA `(.L_x_0) ;  /* 0x0000000400a88947 */ /* 0x004fea0003800000 */
[----:B------:R-:W0:Y:S01]  /*00d0*/  S2R R7, SR_LANEID ;  /* 0x0000000000077919 */ /* 0x000e220000000000 */
[----:B------:R-:W1:Y:S01]  /*00e0*/  S2UR UR6, SR_CgaCtaId ;  /* 0x00000000000679c3 */ /* 0x000e620000008800 */
[----:B------:R-:W-:Y:S01]  /*00f0*/  UMOV UR4, 0x400 ;  /* 0x0000040000047882 */ /* 0x000fe20000000000 */
[----:B------:R-:W2:Y:S01]  /*0100*/  S2R R3, SR_TID.X ;  /* 0x0000000000037919 */ /* 0x000ea20000002100 */
[----:B------:R-:W-:Y:S02]  /*0110*/  UIADD3 UR5, UPT, UPT, UR4, 0x200, URZ ;  /* 0x0000020004057890 */ /* 0x000fe4000fffe0ff */
[----:B-1----:R-:W-:Y:S02]  /*0120*/  ULEA UR4, UR6, UR4, 0x18 ;  /* 0x0000000406047291 */ /* 0x002fe4000f8ec0ff */
[----:B------:R-:W-:Y:S01]  /*0130*/  ULEA UR5, UR6, UR5, 0x18 ;  /* 0x0000000506057291 */ /* 0x000fe2000f8ec0ff */
[----:B0-----:R-:W-:Y:S02]  /*0140*/  SHF.R.U32.HI R4, RZ, 0x3, R7 ;  /* 0x00000003ff047819 */ /* 0x001fe40000011607 */
[----:B------:R-:W-:-:S02]  /*0150*/  LOP3.LUT R5, R7, 0x7, RZ, 0xc0, !PT ;  /* 0x0000000707057812 */ /* 0x000fc400078ec0ff */
[----:B--2---:R-:W-:Y:S01]  /*0160*/  LEA R2, R2, R3, 0x8 ;  /* 0x0000000302027211 */ /* 0x004fe200078e40ff */
[----:B------:R-:W-:Y:S01]  /*0170*/  IMAD.SHL.U32 R16, R4, 0x8, RZ ;  /* 0x0000000804107824 */ /* 0x000fe200078e00ff */
[----:B------:R-:W-:-:S04]  /*0180*/  SHF.R.U32.HI R4, RZ, 0x4, R7 ;  /* 0x00000004ff047819 */ /* 0x000fc80000011607 */
[----:B------:R-:W-:Y:S01]  /*0190*/  LOP3.LUT R5, R16, 0x8, R5, 0xe2, !PT ;  /* 0x0000000810057812 */ /* 0x000fe200078ee205 */
[----:B------:R-:W-:-:S04]  /*01a0*/  IMAD.SHL.U32 R4, R4, 0x8, RZ ;  /* 0x0000000804047824 */ /* 0x000fc800078e00ff */
[----:B------:R-:W-:Y:S01]  /*01b0*/  IMAD R40, R5, 0x10, R4 ;  /* 0x0000001005287824 */ /* 0x000fe200078e0204 */
[----:B------:R-:W-:Y:S01]  /*01c0*/  SHF.R.S32.HI R5, RZ, 0x1f, R0 ;  /* 0x0000001fff057819 */ /* 0x000fe20000011400 */
[----:B------:R-:W-:-:S03]  /*01d0*/  IMAD.SHL.U32 R4, R3, 0x2, RZ ;  /* 0x0000000203047824 */ /* 0x000fc600078e00ff */
[----:B------:R-:W-:Y:S01]  /*01e0*/  LEA.HI R5, R5, R0, RZ, 0x4 ;  /* 0x0000000005057211 */ /* 0x000fe200078f20ff */
[C---:B------:R-:W-:Y:S01]  /*01f0*/  VIADD R16, R4.reuse, 0x80 ;  /* 0x0000008004107836 */ /* 0x040fe20000000000 */
[C---:B------:R-:W-:Y:S01]  /*0200*/  LOP3.LUT R39, R4.reuse, 0x1e, RZ, 0xc0, !PT ;  /* 0x0000001e04277812 */ /* 0x040fe200078ec0ff */
[C---:B------:R-:W-:Y:S01]  /*0210*/  VIADD R17, R4.reuse, 0xc0 ;  /* 0x000000c004117836 */ /* 0x040fe20000000000 */
[C---:B------:R-:W-:Y:S01]  /*0220*/  LOP3.LUT R25, R4.reuse, 0x7e0, RZ, 0xc0, !PT ;  /* 0x000007e004197812 */ /* 0x040fe200078ec0ff */
[C---:B------:R-:W-:Y:S01]  /*0230*/  VIADD R18, R4.reuse, 0x100 ;  /* 0x0000010004127836 */ /* 0x040fe20000000000 */
[C---:B------:R-:W-:Y:S01]  /*0240*/  IADD3 R15, PT, PT, R4.reuse, 0x40, RZ ;  /* 0x00000040040f7810 */ /* 0x040fe20007ffe0ff */
[C---:B------:R-:W-:Y:S01]  /*0250*/  VIADD R19, R4.reuse, 0x140 ;  /* 0x0000014004137836 */ /* 0x040fe20000000000 */
[C---:B------:R-:W-:Y:S01]  /*0260*/  IADD3 R20, PT, PT, R4.reuse, 0x180, RZ ;  /* 0x0000018004147810 */ /* 0x040fe20007ffe0ff */
[----:B------:R-:W-:Y:S01]  /*0270*/  VIADD R4, R4, 0x1c0 ;  /* 0x000001c004047836 */ /* 0x000fe20000000000 */
[----:B------:R-:W-:Y:S01]  /*0280*/  SHF.R.S32.HI R7, RZ, 0x4, R5 ;  /* 0x00000004ff077819 */ /* 0x000fe20000011405 */
[----:B------:R-:W-:Y:S01]  /*0290*/  VIADD R38, R39, UR4 ;  /* 0x0000000427267c36 */ /* 0x000fe20008000000 */
[----:B------:R-:W-:Y:S01]  /*02a0*/  LOP3.LUT R15, R15, 0xfe0, RZ, 0xc0, !PT ;  /* 0x00000fe00f0f7812 */ /* 0x000fe200078ec0ff */
[----:B------:R-:W-:Y:S01]  /*02b0*/  VIADD R39, R39, UR5 ;  /* 0x0000000527277c36 */ /* 0x000fe20008000000 */
[----:B------:R-:W-:Y:S01]  /*02c0*/  LOP3.LUT R16, R16, 0xfe0, RZ, 0xc0, !PT ;  /* 0x00000fe010107812 */ /* 0x000fe200078ec0ff */
[----:B------:R-:W-:Y:S01]  /*02d0*/  IMAD R22, R7, UR10, RZ ;  /* 0x0000000a07167c24 */ /* 0x000fe2000f8e02ff */
[----:B------:R-:W-:Y:S01]  /*02e0*/  LOP3.LUT R17, R17, 0xfe0, RZ, 0xc0, !PT ;  /* 0x00000fe011117812 */ /* 0x000fe200078ec0ff */
[----:B------:R-:W-:Y:S01]  /*02f0*/  IMAD.IADD R24, R38, 0x1, R25 ;  /* 0x0000000126187824 */ /* 0x000fe200078e0219 */
[----:B------:R-:W-:Y:S01]  /*0300*/  LOP3.LUT R18, R18, 0xfe0, RZ, 0xc0, !PT ;  /* 0x00000fe012127812 */ /* 0x000fe200078ec0ff */
[--C-:B------:R-:W-:Y:S01]  /*0310*/  IMAD.IADD R26, R38, 0x1, R15.reuse ;  /* 0x00000001261a7824 */ /* 0x100fe200078e020f */
[----:B------:R-:W-:Y:S01]  /*0320*/  LOP3.LUT R19, R19, 0xfe0, RZ, 0xc0, !PT ;  /* 0x00000fe013137812 */ /* 0x000fe200078ec0ff */
[C---:B------:R-:W-:Y:S01]  /*0330*/  IMAD.IADD R27, R39.reuse, 0x1, R15 ;  /* 0x00000001271b7824 */ /* 0x040fe200078e020f */
[----:B------:R-:W-:Y:S01]  /*0340*/  LOP3.LUT R20, R20, 0xfe0, RZ, 0xc0, !PT ;  /* 0x00000fe014147812 */ /* 0x000fe200078ec0ff */
[--C-:B------:R-:W-:Y:S01]  /*0350*/  IMAD.IADD R28, R38, 0x1, R16.reuse ;  /* 0x00000001261c7824 */ /* 0x100fe200078e0210 */
[----:B------:R-:W-:Y:S01]  /*0360*/  LOP3.LUT R4, R4, 0xfe0, RZ, 0xc0, !PT ;  /* 0x00000fe004047812 */ /* 0x000fe200078ec0ff */
[C---:B------:R-:W-:Y:S01]  /*0370*/  IMAD.IADD R29, R39.reuse, 0x1, R16 ;  /* 0x00000001271d7824 */ /* 0x040fe200078e0210 */
[C---:B------:R-:W-:Y:S01]  /*0380*/  IADD3 R25, PT, PT, R39.reuse, R25, RZ ;  /* 0x0000001927197210 */ /* 0x040fe20007ffe0ff */
[C---:B------:R-:W-:Y:S01]  /*0390*/  IMAD.IADD R31, R39.reuse, 0x1, R17 ;  /* 0x00000001271f7824 */ /* 0x040fe200078e0211 */
[C---:B------:R-:W-:Y:S01]  /*03a0*/  IADD3 R30, PT, PT, R38.reuse, R17, RZ ;  /* 0x00000011261e7210 */ /* 0x040fe20007ffe0ff */
[--C-:B------:R-:W-:Y:S01]  /*03b0*/  IMAD.IADD R32, R38, 0x1, R18.reuse ;  /* 0x0000000126207824 */ /* 0x100fe200078e0212 */
[C---:B------:R-:W-:Y:S01]  /*03c0*/  IADD3 R35, PT, PT, R39.reuse, R19, RZ ;  /* 0x0000001327237210 */ /* 0x040fe20007ffe0ff */
[----:B------:R-:W-:-:S02]  /*03d0*/  IMAD.IADD R33, R39, 0x1, R18 ;  /* 0x0000000127217824 */ /* 0x000fc400078e0212 */
[C---:B------:R-:W-:Y:S02]  /*03e0*/  IMAD.IADD R34, R38.reuse, 0x1, R19 ;  /* 0x0000000126227824 */ /* 0x040fe400078e0213 */
[C-C-:B------:R-:W-:Y:S02]  /*03f0*/  IMAD.IADD R36, R38.reuse, 0x1, R20.reuse ;  /* 0x0000000126247824 */ /* 0x140fe400078e0214 */
[C---:B------:R-:W-:Y:S02]  /*0400*/  IMAD.IADD R37, R39.reuse, 0x1, R20 ;  /* 0x0000000127257824 */ /* 0x040fe400078e0214 */
[--C-:B------:R-:W-:Y:S02]  /*0410*/  IMAD.IADD R38, R38, 0x1, R4.reuse ;  /* 0x0000000126267824 */ /* 0x100fe400078e0204 */
[----:B------:R-:W-:Y:S01]  /*0420*/  IMAD.IADD R39, R39, 0x1, R4 ;  /* 0x0000000127277824 */ /* 0x000fe200078e0204 */
[----:B------:R-:W-:Y:S01]  /*0430*/  LEA R4, R40, UR4, 0x1 ;  /* 0x0000000428047c11 */ /* 0x000fe2000f8e08ff */
[----:B------:R-:W-:Y:S01]  /*0440*/  IMAD R3, R22, 0x100, R3 ;  /* 0x0000010016037824 */ /* 0x000fe200078e0203 */
[----:B------:R-:W-:Y:S01]  /*0450*/  LEA R40, R40, UR5, 0x1 ;  /* 0x0000000528287c11 */ /* 0x000fe2000f8e08ff */
[----:B------:R-:W-:-:S02]  /*0460*/  IMAD.MOV.U32 R15, RZ, RZ, RZ ;  /* 0x000000ffff0f7224 */ /* 0x000fc400078e00ff */
[----:B------:R-:W-:-:S07]  /*0470*/  IMAD.MOV R5, RZ, RZ, -R7 ;  /* 0x000000ffff057224 */ /* 0x000fce00078e0a07 */
.L_x_1:
[----:B------:R-:W0:Y:S08]  /*0480*/  LDC.64 R16, c[0x0][0x380] ;  /* 0x0000e000ff107b82 */ /* 0x000e300000000a00 */
[----:B------:R-:W1:Y:S01]  /*0490*/  LDC.64 R18, c[0x0][0x388] ;  /* 0x0000e200ff127b82 */ /* 0x000e620000000a00 */
[----:B0-----:R-:W-:-:S05]  /*04a0*/  IMAD.WIDE.U32 R16, R3, 0x2, R16 ;  /* 0x0000000203107825 */ /* 0x001fca00078e0010 */
[----:B------:R-:W2:Y:S01]  /*04b0*/  LDG.E.U16 R22, desc[UR8][R16.64] ;  /* 0x0000000810167981 */ /* 0x000ea2000c1e1500 */
[----:B-1----:R-:W-:-:S03]  /*04c0*/  IMAD.WIDE.U32 R18, R2, 0x2, R18 ;  /* 0x0000000202127825 */ /* 0x002fc600078e0012 */
[----:B------:R-:W3:Y:S04]  /*04d0*/  LDG.E.U16 R41, desc[UR8][R16.64+0x40] ;  /* 0x0000400810297981 */ /* 0x000ee8000c1e1500 */
[----:B------:R-:W4:Y:S04]  /*04e0*/  LDG.E.U16 R44, desc[UR8][R18.64] ;  /* 0x00000008122c7981 */ /* 0x000f28000c1e1500 */
[----:B------:R-:W5:Y:S04]  /*04f0*/  LDG.E.U16 R42, desc[UR8][R18.64+0x40] ;  /* 0x00004008122a7981 */ /* 0x000f68000c1e1500 */
[----:B------:R-:W5:Y:S04]  /*0500*/  LDG.E.U16 R21, desc[UR8][R16.64+0x80] ;  /* 0x0000800810157981 */ /* 0x000f68000c1e1500 */
[----:B------:R-:W5:Y:S04]  /*0510*/  LDG.E.U16 R20, desc[UR8][R18.64+0x80] ;  /* 0x0000800812147981 */ /* 0x000f68000c1e1500 */
[----:B------:R-:W5:Y:S04]  /*0520*/  LDG.E.U16 R23, desc[UR8][R16.64+0xc0] ;  /* 0x0000c00810177981 */ /* 0x000f68000c1e1500 */
[----:B------:R-:W5:Y:S04]  /*0530*/  LDG.E.U16 R45, desc[UR8][R16.64+0x100] ;  /* 0x00010008102d7981 */ /* 0x000f68000c1e1500 */
[----:B------:R-:W5:Y:S04]  /*0540*/  LDG.E.U16 R43, desc[UR8][R16.64+0x140] ;  /* 0x00014008102b7981 */ /* 0x000f68000c1e1500 */
[----:B--2---:R0:W-:Y:S04]  /*0550*/  STS.U16 [R24], R22 ;  /* 0x0000001618007388 */ /* 0x0041e80000000400 */
[----:B----4-:R1:W-:Y:S04]  /*0560*/  STS.U16 [R25], R44 ;  /* 0x0000002c19007388 */ /* 0x0103e80000000400 */
[----:B---3--:R2:W-:Y:S04]  /*0570*/  STS.U16 [R26], R41 ;  /* 0x000000291a007388 */ /* 0x0085e80000000400 */
[----:B0-----:R-:W3:Y:S04]  /*0580*/  LDG.E.U16 R22, desc[UR8][R18.64+0xc0] ;  /* 0x0000c00812167981 */ /* 0x001ee8000c1e1500 */
[----:B-----5:R-:W-:Y:S04]  /*0590*/  STS.U16 [R27], R42 ;  /* 0x0000002a1b007388 */ /* 0x020fe80000000400 */
[----:B------:R0:W-:Y:S04]  /*05a0*/  STS.U16 [R28], R21 ;  /* 0x000000151c007388 */ /* 0x0001e80000000400 */
[----:B-1----:R-:W4:Y:S04]  /*05b0*/  LDG.E.U16 R44, desc[UR8][R18.64+0x100] ;  /* 0x00010008122c7981 */ /* 0x002f28000c1e1500 */
[----:B------:R1:W-:Y:S04]  /*05c0*/  STS.U16 [R29], R20 ;  /* 0x000000141d007388 */ /* 0x0003e80000000400 */
[----:B--2---:R-:W2:Y:S04]  /*05d0*/  LDG.E.U16 R41, desc[UR8][R16.64+0x180] ;  /* 0x0001800810297981 */ /* 0x004ea8000c1e1500 */
[----:B0-----:R-:W5:Y:S04]  /*05e0*/  LDG.E.U16 R21, desc[UR8][R18.64+0x180] ;  /* 0x0001800812157981 */ /* 0x001f68000c1e1500 */
[----:B-1----:R-:W2:Y:S04]  /*05f0*/  LDG.E.U16 R20, desc[UR8][R18.64+0x140] ;  /* 0x0001400812147981 */ /* 0x002ea8000c1e1500 */
[----:B------:R-:W5:Y:S04]  /*0600*/  LDG.E.U16 R42, desc[UR8][R16.64+0x1c0] ;  /* 0x0001c008102a7981 */ /* 0x000f68000c1e1500 */
[----:B------:R0:W-:Y:S04]  /*0610*/  STS.U16 [R30], R23 ;  /* 0x000000171e007388 */ /* 0x0001e80000000400 */
[----:B0-----:R-:W5:Y:S01]  /*0620*/  LDG.E.U16 R23, desc[UR8][R18.64+0x1c0] ;  /* 0x0001c00812177981 */ /* 0x001f62000c1e1500 */
[----:B------:R-:W-:-:S05]  /*0630*/  VIADD R5, R5, 0x1 ;  /* 0x0000000105057836 */ /* 0x000fca0000000000 */
[----:B------:R-:W-:Y:S01]  /*0640*/  ISETP.NE.AND P0, PT, R5, RZ, PT ;  /* 0x000000ff0500720c */ /* 0x000fe20003f05270 */
[----:B------:R-:W-:Y:S01]  /*0650*/  IMAD R2, R7, 0x100, R2 ;  /* 0x0000010007027824 */ /* 0x000fe200078e0202 */
[----:B------:R-:W-:Y:S01]  /*0660*/  IADD3 R3, PT, PT, R3, 0x100, RZ ;  /* 0x0000010003037810 */ /* 0x000fe20007ffe0ff */
[----:B---3--:R-:W-:Y:S04]  /*0670*/  STS.U16 [R31], R22 ;  /* 0x000000161f007388 */ /* 0x008fe80000000400 */
[----:B------:R-:W-:Y:S04]  /*0680*/  STS.U16 [R32], R45 ;  /* 0x0000002d20007388 */ /* 0x000fe80000000400 */
[----:B----4-:R-:W-:Y:S04]  /*0690*/  STS.U16 [R33], R44 ;  /* 0x0000002c21007388 */ /* 0x010fe80000000400 */
[----:B------:R-:W-:Y:S04]  /*06a0*/  STS.U16 [R34], R43 ;  /* 0x0000002b22007388 */ /* 0x000fe80000000400 */
[----:B--2---:R-:W-:Y:S04]  /*06b0*/  STS.U16 [R35], R20 ;  /* 0x0000001423007388 */ /* 0x004fe80000000400 */
[----:B------:R-:W-:Y:S04]  /*06c0*/  STS.U16 [R36], R41 ;  /* 0x0000002924007388 */ /* 0x000fe80000000400 */
[----:B-----5:R-:W-:Y:S04]  /*06d0*/  STS.U16 [R37], R21 ;  /* 0x0000001525007388 */ /* 0x020fe80000000400 */
[----:B------:R-:W-:Y:S04]  /*06e0*/  STS.U16 [R38], R42 ;  /* 0x0000002a26007388 */ /* 0x000fe80000000400 */
[----:B------:R-:W-:Y:S01]  /*06f0*/  STS.U16 [R39], R23 ;  /* 0x0000001727007388 */ /* 0x000fe20000000400 */
[----:B------:R-:W-:Y:S06]  /*0700*/  BAR.SYNC.DEFER_BLOCKING 0x0 ;  /* 0x0000000000007b1d */ /* 0x000fec0000010000 */
[----:B------:R-:W-:Y:S04]  /*0710*/  LDSM.16.M88.4 R16, [R4] ;  /* 0x000000000410783b */ /* 0x000fe80000000200 */
[----:B------:R-:W0:Y:S02]  /*0720*/  LDSM.16.MT88.4 R20, [R40] ;  /* 0x000000002814783b */ /* 0x000e240000004200 */
[C---:B0-----:R-:W-:Y:S08]  /*0730*/  HMMA.16816.F32 R8, R16.reuse, R20, R8 ;  /* 0x000000141008723c */ /* 0x041ff00000001808 */
[----:B------:R-:W-:Y:S01]  /*0740*/  HMMA.16816.F32 R12, R16, R22, R12 ;  /* 0x00000016100c723c */ /* 0x000fe2000000180c */
[----:B------:R-:W-:Y:S06]  /*0750*/  BAR.SYNC.DEFER_BLOCKING 0x0 ;  /* 0x0000000000007b1d */ /* 0x000fec0000010000 */
[----:B------:R-:W-:-:S13]  /*0760*/  @P0 BRA `(.L_x_1) ;  /* 0xfffffffc00440947 */ /* 0x000fda000383ffff */
.L_x_0:
[----:B------:R-:W-:-:S04]  /*0770*/  VIMNMX R3, PT, PT, R6, UR7, !PT ;  /* 0x0000000706037c48 */ /* 0x000fc8000ffe0100 */
[----:B------:R-:W-:-:S13]  /*0780*/  ISETP.GE.AND P0, PT, R3, R0, PT ;  /* 0x000000000300720c */ /* 0x000fda0003f06270 */
[----:B------:R-:W-:Y:S05]  /*0790*/  @P0 EXIT ;  /* 0x000000000000094d */ /* 0x000fea0003800000 */
[----:B------:R-:W0:Y:S01]  /*07a0*/  S2R R5, SR_LANEID ;  /* 0x0000000000057919 */ /* 0x000e220000000000 */
[----:B------:R-:W1:Y:S01]  /*07b0*/  LDC.64 R18, c[0x0][0x390] ;  /* 0x0000e400ff127b82 */ /* 0x000e620000000a00 */
[----:B------:R-:W-:Y:S01]  /*07c0*/  IMAD R3, R0, UR7, RZ ;  /* 0x0000000700037c24 */ /* 0x000fe2000f8e02ff */
[----:B------:R-:W-:-:S04]  /*07d0*/  SHF.R.U32.HI R7, RZ, 0x1, R0 ;  /* 0x00000001ff077819 */ /* 0x000fc80000011600 */
[----:B------:R-:W-:Y:S01]  /*07e0*/  IADD3 R6, P0, PT, R3, R6, RZ ;  /* 0x0000000603067210 */ /* 0x000fe20007f1e0ff */
[----:B------:R-:W-:-:S04]  /*07f0*/  IMAD.MOV.U32 R3, RZ, RZ, RZ ;  /* 0x000000ffff037224 */ /* 0x000fc800078e00ff */
[----:B------:R-:W-:Y:S01]  /*0800*/  IMAD.X R0, RZ, RZ, RZ, P0 ;  /* 0x000000ffff007224 */ /* 0x000fe200000e06ff */
[----:B-1----:R-:W-:Y:S02]  /*0810*/  LEA R17, P0, R6, R18, 0x2 ;  /* 0x0000001206117211 */ /* 0x002fe400078010ff */
[----:B0-----:R-:W-:Y:S02]  /*0820*/  LOP3.LUT R2, R5, 0x3, RZ, 0xc0, !PT ;  /* 0x0000000305027812 */ /* 0x001fe400078ec0ff */
[----:B------:R-:W-:-:S05]  /*0830*/  SHF.R.U32.HI R5, RZ, 0x2, R5 ;  /* 0x00000002ff057819 */ /* 0x000fca0000011605 */
[----:B------:R-:W-:Y:S01]  /*0840*/  IMAD.WIDE.U32 R2, R5, R7, R2 ;  /* 0x0000000705027225 */ /* 0x000fe200078e0002 */
[----:B------:R-:W-:Y:S02]  /*0850*/  LEA.HI.X R5, R6, R19, R0, 0x2, P0 ;  /* 0x0000001306057211 */ /* 0x000fe400000f1400 */
[----:B------:R-:W-:-:S04]  /*0860*/  LEA R4, P0, R2, R17, 0x3 ;  /* 0x0000001102047211 */ /* 0x000fc800078018ff */
[----:B------:R-:W-:-:S03]  /*0870*/  LEA.HI.X R5, R2, R5, R3, 0x3, P0 ;  /* 0x0000000502057211 */ /* 0x000fc600000f1c03 */
[----:B------:R-:W-:Y:S02]  /*0880*/  IMAD.WIDE.U32 R2, R7, 0x40, R4 ;  /* 0x0000004007027825 */ /* 0x000fe400078e0004 */
[----:B------:R-:W-:Y:S04]  /*0890*/  STG.E.64 desc[UR8][R4.64], R8 ;  /* 0x0000000804007986 */ /* 0x000fe8000c101b08 */
[----:B------:R-:W-:Y:S04]  /*08a0*/  STG.E.64 desc[UR8][R2.64], R10 ;  /* 0x0000000a02007986 */ /* 0x000fe8000c101b08 */
[----:B------:R-:W-:Y:S04]  /*08b0*/  STG.E.64 desc[UR8][R4.64+0x20], R12 ;  /* 0x0000200c04007986 */ /* 0x000fe8000c101b08 */
[----:B------:R-:W-:Y:S01]  /*08c0*/  STG.E.64 desc[UR8][R2.64+0x20], R14 ;  /* 0x0000200e02007986 */ /* 0x000fe2000c101b08 */
[----:B------:R-:W-:Y:S05]  /*08d0*/  EXIT ;  /* 0x000000000000794d */ /* 0x000fea0003800000 */
.L_x_2:
[----:B------:R-:W-:-:S00]  /*08e0*/  BRA `(.L_x_2) ;  /* 0xfffffffc00fc7947 */ /* 0x000fc0000383ffff */
[----:B------:R-:W-:-:S00]  /*08f0*/  NOP ;  /* 0x0000000000007918 */ /* 0x000fc00000000000 */
        /* <DEDUP_REMOVED lines=8> */
.L_x_10:


//--------------------- .text._Z16pack_half_kernelP6__halfS0_i --------------------------
	.section	.text._Z16pack_half_kernelP6__halfS0_i,"ax",@progbits
	.align	128
        .global         _Z16pack_half_kernelP6__halfS0_i
        .type           _Z16pack_half_kernelP6__halfS0_i,@function
        .size           _Z16pack_half_kernelP6__halfS0_i,(.L_x_11 - _Z16pack_half_kernelP6__halfS0_i)
        .other          _Z16pack_half_kernelP6__halfS0_i,@"STO_CUDA_ENTRY STV_DEFAULT"
_Z16pack_half_kernelP6__halfS0_i:
.text._Z16pack_half_kernelP6__halfS0_i:
[----:B------:R-:W-:Y:S01]  /*0000*/  LDC R1, c[0x0][0x37c] ;  /* 0x0000df00ff017b82 */ /* 0x000fe20000000800 */
[----:B------:R-:W0:Y:S01]  /*0010*/  S2R R6, SR_CTAID.Y ;  /* 0x0000000000067919 */ /* 0x000e220000002600 */
[----:B------:R-:W1:Y:S01]  /*0020*/  LDCU UR5, c[0x0][0x390] ;  /* 0x00007200ff0577ac */ /* 0x000e620008000800 */
[----:B------:R-:W0:Y:S01]  /*0030*/  S2R R7, SR_TID.Y ;  /* 0x0000000000077919 */ /* 0x000e220000002200 */
[----:B------:R-:W2:Y:S01]  /*0040*/  S2R R9, SR_CTAID.X ;  /* 0x0000000000097919 */ /* 0x000ea20000002500 */
[----:B------:R-:W2:Y:S01]  /*0050*/  S2R R8, SR_TID.X ;  /* 0x0000000000087919 */ /* 0x000ea20000002100 */
[----:B0-----:R-:W-:Y:S02]  /*0060*/  LEA R0, R6, R7, 0x4 ;  /* 0x0000000706007211 */ /* 0x001fe400078e20ff */
[----:B--2---:R-:W-:-:S04]  /*0070*/  LEA R3, R9, R8, 0x4 ;  /* 0x0000000809037211 */ /* 0x004fc800078e20ff */
[----:B------:R-:W-:-:S04]  /*0080*/  VIMNMX R2, PT, PT, R0, R3, !PT ;  /* 0x0000000300027248 */ /* 0x000fc80007fe0100 */
[----:B-1----:R-:W-:-:S13]  /*0090*/  ISETP.GE.AND P0, PT, R2, UR5, PT ;  /* 0x0000000502007c0c */ /* 0x002fda000bf06270 */
[----:B------:R-:W-:Y:S05]  /*00a0*/  @P0 EXIT ;  /* 0x000000000000094d */ /* 0x000fea0003800000 */
[----:B------:R-:W0:Y:S01]  /*00b0*/  LDC.64 R4, c[0x0][0x380] ;  /* 0x0000e000ff047b82 */ /* 0x000e220000000a00 */
[----:B------:R-:W1:Y:S01]  /*00c0*/  LDCU.64 UR6, c[0x0][0x358] ;  /* 0x00006b00ff0677ac */ /* 0x000e620008000a00 */
[----:B------:R-:W-:-:S04]  /*00d0*/  IMAD R3, R0, UR5, R3 ;  /* 0x0000000500037c24 */ /* 0x000fc8000f8e0203 */
[----:B0-----:R-:W-:Y:S02]  /*00e0*/  IMAD.WIDE R4, R3, 0x2, R4 ;  /* 0x0000000203047825 */ /* 0x001fe400078e0204 */
[----:B------:R-:W0:Y:S04]  /*00f0*/  LDC.64 R2, c[0x0][0x388] ;  /* 0x0000e200ff027b82 */ /* 0x000e280000000a00 */
[----:B-1----:R-:W2:Y:S01]  /*0100*/  LDG.E.U16 R5, desc[UR6][R4.64] ;  /* 0x0000000604057981 */ /* 0x002ea2000c1e1500 */
[----:B------:R-:W-:Y:S01]  /*0110*/  USHF.R.U32.HI UR4, URZ, 0x4, UR5 ;  /* 0x00000004ff047899 */ /* 0x000fe20008011605 */
[----:B------:R-:W-:-:S05]  /*0120*/  LEA R7, R7, R8, 0x4 ;  /* 0x0000000807077211 */ /* 0x000fca00078e20ff */
[----:B------:R-:W-:-:S05]  /*0130*/  IMAD R0, R6, UR4, R9 ;  /* 0x0000000406007c24 */ /* 0x000fca000f8e0209 */
[----:B------:R-:W-:-:S05]  /*0140*/  LEA R7, R0, R7, 0x8 ;  /* 0x0000000700077211 */ /* 0x000fca00078e40ff */
[----:B0-----:R-:W-:-:S05]  /*0150*/  IMAD.WIDE R2, R7, 0x2, R2 ;  /* 0x0000000207027825 */ /* 0x001fca00078e0202 */
[----:B--2---:R-:W-:Y:S01]  /*0160*/  STG.E.U16 desc[UR6][R2.64], R5 ;  /* 0x0000000502007986 */ /* 0x004fe2000c101506 */
[----:B------:R-:W-:Y:S05]  /*0170*/  EXIT ;  /* 0x000000000000794d */ /* 0x000fea0003800000 */
.L_x_3:
        /* <DEDUP_REMOVED lines=16> */
.L_x_11:


//--------------------- .text._Z17wmma_naive_kernelP6__halfS0_Pfi --------------------------
	.section	.text._Z17wmma_naive_kernelP6__halfS0_Pfi,"ax",@progbits
	.align	128
        .global         _Z17wmma_naive_kernelP6__halfS0_Pfi
        .type           _Z17wmma_naive_kernelP6__halfS0_Pfi,@function
        .size           _Z17wmma_naive_kernelP6__halfS0_Pfi,(.L_x_12 - _Z17wmma_naive_kernelP6__halfS0_Pfi)
        .other          _Z17wmma_naive_kernelP6__halfS0_Pfi,@"STO_CUDA_ENTRY STV_DEFAULT"
_Z17wmma_naive_kernelP6__halfS0_Pfi:
.text._Z17wmma_naive_kernelP6__halfS0_Pfi:
[----:B------:R-:W-:Y:S01]  /*0000*/  LDC R1, c[0x0][0x37c] ;  /* 0x0000df00ff017b82 */ /* 0x000fe20000000800 */
[----:B------:R-:W0:Y:S07]  /*0010*/  LDCU UR11, c[0x0][0x398] ;  /* 0x00007300ff0b77ac */ /* 0x000e2e0008000800 */
[----:B------:R-:W1:Y:S01]  /*0020*/  S2UR UR6, SR_CTAID.X ;  /* 0x00000000000679c3 */ /* 0x000e620000002500 */
[----:B------:R-:W-:Y:S02]  /*0030*/  CS2R R10, SRZ ;  /* 0x00000000000a7805 */ /* 0x000fe4000001ff00 */
[----:B------:R-:W-:-:S02]  /*0040*/  CS2R R8, SRZ ;  /* 0x0000000000087805 */ /* 0x000fc4000001ff00 */
[----:B------:R-:W-:Y:S02]  /*0050*/  CS2R R6, SRZ ;  /* 0x0000000000067805 */ /* 0x000fe4000001ff00 */
[----:B------:R-:W-:Y:S01]  /*0060*/  CS2R R4, SRZ ;  /* 0x0000000000047805 */ /* 0x000fe2000001ff00 */
[----:B------:R-:W2:Y:S01]  /*0070*/  LDCU.64 UR14, c[0x0][0x358] ;  /* 0x00006b00ff0e77ac */ /* 0x000ea20008000a00 */
[----:B------:R-:W3:Y:S01]  /*0080*/  S2UR UR9, SR_CTAID.Y ;  /* 0x00000000000979c3 */ /* 0x000ee20000002600 */
[----:B0-----:R-:W-:Y:S02]  /*0090*/  UISETP.GE.AND UP0, UPT, UR11, 0x1, UPT ;  /* 0x000000010b00788c */ /* 0x001fe4000bf06270 */
[----:B-1----:R-:W-:-:S07]  /*00a0*/  USHF.L.U32 UR6, UR6, 0x4, URZ ;  /* 0x0000000406067899 */ /* 0x002fce00080006ff */
[----:B------:R-:W-:Y:S05]  /*00b0*/  BRA.U !UP0, `(.L_x_4) ;  /* 0x0000000908d47547 */ /* 0x000fea000b800000 */
[----:B------:R-:W-:Y:S01]  /*00c0*/  UISETP.GE.U32.AND UP1, UPT, UR11, 0x31, UPT ;  /* 0x000000310b00788c */ /* 0x000fe2000bf26070 */
[----:B------:R-:W-:Y:S01]  /*00d0*/  IMAD.MOV.U32 R11, RZ, RZ, RZ ;  /* 0x000000ffff0b7224 */ /* 0x000fe200078e00ff */
[----:B------:R-:W-:Y:S02]  /*00e0*/  UIADD3 UR4, UPT, UPT, UR11, -0x1, URZ ;  /* 0xffffffff0b047890 */ /* 0x000fe4000fffe0ff */
[----:B------:R-:W-:Y:S02]  /*00f0*/  UIADD3 UR5, UPT, UPT, UR11, -0x1, URZ ;  /* 0xffffffff0b057890 */ /* 0x000fe4000fffe0ff */
[----:B------:R-:W-:Y:S02]  /*0100*/  ULEA.HI UR4, UR4, 0x1, URZ, 0x1c ;  /* 0x0000000104047891 */ /* 0x000fe4000f8fe0ff */
[----:B------:R-:W-:Y:S02]  /*0110*/  ULEA.HI UR5, UR5, 0x1, URZ, 0x1c ;  /* 0x0000000105057891 */ /* 0x000fe4000f8fe0ff */
[----:B------:R-:W-:-:S03]  /*0120*/  ULOP3.LUT UR12, UR4, 0x3, URZ, 0xc0, !UPT ;  /* 0x00000003040c7892 */ /* 0x000fc6000f8ec0ff */
[----:B------:R-:W-:Y:S01]  /*0130*/  UMOV UR4, URZ ;  /* 0x000000ff00047c82 */ /* 0x000fe20008000000 */
[----:B------:R-:W-:Y:S01]  /*0140*/  UISETP.NE.AND UP0, UPT, UR12, URZ, UPT ;  /* 0x000000ff0c00728c */ /* 0x000fe2000bf05270 */
[----:B------:R-:W-:Y:S10]  /*0150*/  BRA.U !UP1, `(.L_x_5) ;  /* 0x0000000509fc7547 */ /* 0x000ff4000b800000 */
[----:B------:R-:W0:Y:S01]  /*0160*/  S2R R5, SR_LANEID ;  /* 0x0000000000057919 */ /* 0x000e220000000000 */
[----:B------:R-:W1:Y:S01]  /*0170*/  LDCU.64 UR22, c[0x0][0x380] ;  /* 0x00007000ff1677ac */ /* 0x000e620008000a00 */
[----:B------:R-:W-:Y:S01]  /*0180*/  IMAD.MOV.U32 R3, RZ, RZ, RZ ;  /* 0x000000ffff037224 */ /* 0x000fe200078e00ff */
[----:B------:R-:W-:Y:S02]  /*0190*/  CS2R R10, SRZ ;  /* 0x00000000000a7805 */ /* 0x000fe4000001ff00 */
[----:B------:R-:W-:Y:S01]  /*01a0*/  CS2R R8, SRZ ;  /* 0x0000000000087805 */ /* 0x000fe2000001ff00 */
[----:B------:R-:W-:Y:S01]  /*01b0*/  USHF.R.U32.HI UR7, URZ, 0x1, UR11 ;  /* 0x00000001ff077899 */ /* 0x000fe2000801160b */
[----:B------:R-:W-:Y:S01]  /*01c0*/  CS2R R6, SRZ ;  /* 0x0000000000067805 */ /* 0x000fe2000001ff00 */
[----:B---3--:R-:W-:Y:S02]  /*01d0*/  USHF.L.U32 UR4, UR9, 0x4, URZ ;  /* 0x0000000409047899 */ /* 0x008fe400080006ff */
[----:B------:R-:W-:-:S02]  /*01e0*/  ULOP3.LUT UR8, UR5, 0x1ffffffc, URZ, 0xc0, !UPT ;  /* 0x1ffffffc05087892 */ /* 0x000fc4000f8ec0ff */
[----:B------:R-:W-:Y:S02]  /*01f0*/  ULEA UR13, UR11, UR6, 0x5 ;  /* 0x000000060b0d7291 */ /* 0x000fe4000f8e28ff */
[----:B------:R-:W-:Y:S02]  /*0200*/  UIMAD UR16, UR11, 0x30, UR6 ;  /* 0x000000300b1078a4 */ /* 0x000fe4000f8e0206 */
[----:B------:R-:W-:Y:S01]  /*0210*/  ULEA UR17, UR11, UR6, 0x4 ;  /* 0x000000060b117291 */ /* 0x000fe2000f8e20ff */
[----:B------:R-:W3:Y:S01]  /*0220*/  LDCU.64 UR24, c[0x0][0x388] ;  /* 0x00007100ff1877ac */ /* 0x000ee20008000a00 */
[----:B------:R-:W-:Y:S01]  /*0230*/  UIADD3 UR8, UPT, UPT, -UR8, URZ, URZ ;  /* 0x000000ff08087290 */ /* 0x000fe2000fffe1ff */
[----:B0-----:R-:W-:Y:S02]  /*0240*/  LOP3.LUT R2, R5, 0x3, RZ, 0xc0, !PT ;  /* 0x0000000305027812 */ /* 0x001fe400078ec0ff */
[----:B------:R-:W-:-:S05]  /*0250*/  SHF.R.U32.HI R5, RZ, 0x2, R5 ;  /* 0x00000002ff057819 */ /* 0x000fca0000011605 */
[----:B------:R-:W-:Y:S01]  /*0260*/  IMAD.WIDE.U32 R2, R5, UR7, R2 ;  /* 0x0000000705027c25 */ /* 0x000fe2000f8e0002 */
[----:B------:R-:W-:Y:S01]  /*0270*/  UIMAD UR7, UR4, UR11, URZ ;  /* 0x0000000b040772a4 */ /* 0x000fe2000f8e02ff */
[----:B------:R-:W-:-:S03]  /*0280*/  CS2R R4, SRZ ;  /* 0x0000000000047805 */ /* 0x000fc6000001ff00 */
[----:B-1----:R-:W-:Y:S01]  /*0290*/  UIMAD.WIDE.U32 UR4, UR7, 0x2, UR22 ;  /* 0x00000002070478a5 */ /* 0x002fe2000f8e0016 */
[C---:B------:R-:W-:Y:S01]  /*02a0*/  SHF.L.U64.HI R0, R2.reuse, 0x2, R3 ;  /* 0x0000000202007819 */ /* 0x040fe20000010203 */
[----:B------:R-:W-:Y:S02]  /*02b0*/  IMAD.SHL.U32 R2, R2, 0x4, RZ ;  /* 0x0000000402027824 */ /* 0x000fe400078e00ff */
[----:B------:R-:W-:-:S03]  /*02c0*/  UIADD3 UR20, UP1, UPT, UR4, 0x40, URZ ;  /* 0x0000004004147890 */ /* 0x000fc6000ff3e0ff */
[----:B------:R-:W-:Y:S01]  /*02d0*/  UMOV UR4, URZ ;  /* 0x000000ff00047c82 */ /* 0x000fe20008000000 */
[----:B------:R-:W-:-:S03]  /*02e0*/  UIADD3.X UR10, UPT, UPT, URZ, UR5, URZ, UP1, !UPT ;  /* 0x00000005ff0a7290 */ /* 0x000fc60008ffe4ff */
[----:B---3--:R-:W-:-:S09]  /*02f0*/  UMOV UR5, UR6 ;  /* 0x0000000600057c82 */ /* 0x008fd20008000000 */
.L_x_6:
[----:B------:R-:W-:Y:S01]  /*0300*/  UIMAD.WIDE.U32 UR18, UR5, 0x2, UR24 ;  /* 0x00000002051278a5 */ /* 0x000fe2000f8e0018 */
[----:B------:R-:W-:-:S05]  /*0310*/  IMAD.U32 R27, RZ, RZ, UR11 ;  /* 0x0000000bff1b7e24 */ /* 0x000fca000f8e00ff */
[----:B------:R-:W-:-:S04]  /*0320*/  IADD3 R22, P0, PT, R2, UR18, RZ ;  /* 0x0000001202167c10 */ /* 0x000fc8000ff1e0ff */
[----:B------:R-:W-:-:S03]  /*0330*/  IADD3.X R23, PT, PT, R0, UR19, RZ, P0, !PT ;  /* 0x0000001300177c10 */ /* 0x000fc600087fe4ff */
[----:B------:R-:W-:Y:S02]  /*0340*/  IMAD.WIDE.U32 R26, R27, 0x10, R22 ;  /* 0x000000101b1a7825 */ /* 0x000fe400078e0016 */
[----:B--2---:R-:W2:Y:S04]  /*0350*/  LDG.E R16, desc[UR14][R22.64] ;  /* 0x0000000e16107981 */ /* 0x004ea8000c1e1900 */
[----:B------:R-:W3:Y:S01]  /*0360*/  LDG.E R17, desc[UR14][R26.64] ;  /* 0x0000000e1a117981 */ /* 0x000ee2000c1e1900 */
[----:B------:R-:W-:Y:S01]  /*0370*/  UIMAD.WIDE.U32 UR18, UR7, 0x2, UR22 ;  /* 0x00000002071278a5 */ /* 0x000fe2000f8e0016 */
[----:B------:R-:W-:Y:S02]  /*0380*/  IMAD.U32 R21, RZ, RZ, UR11 ;  /* 0x0000000bff157e24 */ /* 0x000fe4000f8e00ff */
[----:B------:R-:W4:Y:S03]  /*0390*/  LDG.E R22, desc[UR14][R22.64+0x10] ;  /* 0x0000100e16167981 */ /* 0x000f26000c1e1900 */
[----:B------:R-:W-:-:S04]  /*03a0*/  IADD3 R18, P0, PT, R2, UR18, RZ ;  /* 0x0000001202127c10 */ /* 0x000fc8000ff1e0ff */
[----:B------:R-:W-:-:S03]  /*03b0*/  IADD3.X R19, PT, PT, R0, UR19, RZ, P0, !PT ;  /* 0x0000001300137c10 */ /* 0x000fc600087fe4ff */
[----:B------:R-:W-:Y:S02]  /*03c0*/  IMAD.WIDE.U32 R20, R21, 0x10, R18 ;  /* 0x0000001015147825 */ /* 0x000fe400078e0012 */
[----:B------:R-:W5:Y:S04]  /*03d0*/  LDG.E R12, desc[UR14][R18.64] ;  /* 0x0000000e120c7981 */ /* 0x000f68000c1e1900 */
[----:B------:R0:W5:Y:S04]  /*03e0*/  LDG.E R14, desc[UR14][R18.64+0x10] ;  /* 0x0000100e120e7981 */ /* 0x000168000c1e1900 */
[----:B------:R-:W5:Y:S04]  /*03f0*/  LDG.E R13, desc[UR14][R20.64] ;  /* 0x0000000e140d7981 */ /* 0x000f68000c1e1900 */
[----:B------:R-:W5:Y:S04]  /*0400*/  LDG.E R15, desc[UR14][R20.64+0x10] ;  /* 0x0000100e140f7981 */ /* 0x000f68000c1e1900 */
[----:B------:R1:W4:Y:S01]  /*0410*/  LDG.E R23, desc[UR14][R26.64+0x10] ;  /* 0x0000100e1a177981 */ /* 0x000322000c1e1900 */
[----:B------:R-:W-:Y:S01]  /*0420*/  UIMAD.WIDE.U32 UR18, UR17, 0x2, UR24 ;  /* 0x00000002111278a5 */ /* 0x000fe2000f8e0018 */
[----:B------:R-:W-:-:S05]  /*0430*/  IMAD.U32 R3, RZ, RZ, UR11 ;  /* 0x0000000bff037e24 */ /* 0x000fca000f8e00ff */
[----:B------:R-:W-:-:S04]  /*0440*/  IADD3 R28, P0, PT, R2, UR18, RZ ;  /* 0x00000012021c7c10 */ /* 0x000fc8000ff1e0ff */
[----:B------:R-:W-:-:S03]  /*0450*/  IADD3.X R29, PT, PT, R0, UR19, RZ, P0, !PT ;  /* 0x00000013001d7c10 */ /* 0x000fc600087fe4ff */
[----:B0-----:R-:W-:Y:S02]  /*0460*/  IMAD.WIDE.U32 R18, R3, 0x10, R28 ;  /* 0x0000001003127825 */ /* 0x001fe400078e001c */
[----:B------:R-:W4:Y:S04]  /*0470*/  LDG.E R24, desc[UR14][R28.64] ;  /* 0x0000000e1c187981 */ /* 0x000f28000c1e1900 */
[----:B------:R-:W4:Y:S04]  /*0480*/  LDG.E R21, desc[UR14][R18.64] ;  /* 0x0000000e12157981 */ /* 0x000f28000c1e1900 */
[----:B------:R-:W4:Y:S04]  /*0490*/  LDG.E R20, desc[UR14][R28.64+0x10] ;  /* 0x0000100e1c147981 */ /* 0x000f28000c1e1900 */
[----:B------:R0:W4:Y:S01]  /*04a0*/  LDG.E R3, desc[UR14][R18.64+0x10] ;  /* 0x0000100e12037981 */ /* 0x000122000c1e1900 */
[----:B-1----:R-:W-:Y:S01]  /*04b0*/  IADD3 R26, P0, PT, R2, UR20, RZ ;  /* 0x00000014021a7c10 */ /* 0x002fe2000ff1e0ff */
[----:B------:R-:W-:-:S03]  /*04c0*/  IMAD.U32 R25, RZ, RZ, UR11 ;  /* 0x0000000bff197e24 */ /* 0x000fc6000f8e00ff */
[----:B------:R-:W-:-:S03]  /*04d0*/  IADD3.X R27, PT, PT, R0, UR10, RZ, P0, !PT ;  /* 0x0000000a001b7c10 */ /* 0x000fc600087fe4ff */
[----:B0-----:R-:W-:Y:S01]  /*04e0*/  IMAD.WIDE.U32 R18, R25, 0x10, R26 ;  /* 0x0000001019127825 */ /* 0x001fe200078e001a */
[----:B--2---:R-:W-:Y:S04]  /*04f0*/  MOVM.16.MT88 R16, R16 ;  /* 0x000000001010723a */ /* 0x004fe80000000000 */
[----:B---3--:R-:W5:Y:S02]  /*0500*/  MOVM.16.MT88 R17, R17 ;  /* 0x000000001111723a */ /* 0x008f640000000000 */
[C---:B-----5:R-:W-:Y:S02]  /*0510*/  HMMA.16816.F32 R4, R12.reuse, R16, R4 ;  /* 0x000000100c04723c */ /* 0x060fe40000001804 */
[----:B------:R-:W2:Y:S04]  /*0520*/  LDG.E R17, desc[UR14][R18.64+-0x20] ;  /* 0xffffe00e12117981 */ /* 0x000ea8000c1e1900 */
[----:B------:R-:W2:Y:S04]  /*0530*/  LDG.E R16, desc[UR14][R26.64+-0x20] ;  /* 0xffffe00e1a107981 */ /* 0x000ea8000c1e1900 */
[----:B------:R-:W2:Y:S04]  /*0540*/  LDG.E R19, desc[UR14][R18.64+-0x10] ;  /* 0xfffff00e12137981 */ /* 0x000ea8000c1e1900 */
[----:B------:R-:W2:Y:S04]  /*0550*/  LDG.E R18, desc[UR14][R26.64+-0x10] ;  /* 0xfffff00e1a127981 */ /* 0x000ea8000c1e1900 */
[----:B----4-:R-:W-:Y:S04]  /*0560*/  MOVM.16.MT88 R22, R22 ;  /* 0x000000001616723a */ /* 0x010fe80000000000 */
[----:B------:R-:W0:Y:S01]  /*0570*/  MOVM.16.MT88 R23, R23 ;  /* 0x000000001717723a */ /* 0x000e220000000000 */
[----:B------:R-:W-:Y:S01]  /*0580*/  UIMAD.WIDE.U32 UR18, UR13, 0x2, UR24 ;  /* 0x000000020d1278a5 */ /* 0x000fe2000f8e0018 */
[----:B------:R-:W-:Y:S01]  /*0590*/  IMAD.U32 R29, RZ, RZ, UR11 ;  /* 0x0000000bff1d7e24 */ /* 0x000fe2000f8e00ff */
[----:B0-----:R-:W-:Y:S01]  /*05a0*/  HMMA.16816.F32 R8, R12, R22, R8 ;  /* 0x000000160c08723c */ /* 0x001fe20000001808 */
[----:B------:R0:W-:Y:S04]  /*05b0*/  MOVM.16.MT88 R14, R24 ;  /* 0x00000000180e723a */ /* 0x0001e80000000000 */
[----:B------:R-:W2:Y:S01]  /*05c0*/  MOVM.16.MT88 R15, R21 ;  /* 0x00000000150f723a */ /* 0x000ea20000000000 */
[----:B0-----:R-:W-:-:S03]  /*05d0*/  IADD3 R24, P0, PT, R2, UR18, RZ ;  /* 0x0000001202187c10 */ /* 0x001fc6000ff1e0ff */
[----:B------:R-:W-:Y:S01]  /*05e0*/  MOVM.16.MT88 R12, R20 ;  /* 0x00000000140c723a */ /* 0x000fe20000000000 */
[----:B------:R-:W-:-:S03]  /*05f0*/  IADD3.X R25, PT, PT, R0, UR19, RZ, P0, !PT ;  /* 0x0000001300197c10 */ /* 0x000fc600087fe4ff */
[----:B------:R0:W1:Y:S01]  /*0600*/  MOVM.16.MT88 R13, R3 ;  /* 0x00000000030d723a */ /* 0x0000620000000000 */
[----:B------:R-:W-:-:S03]  /*0610*/  IMAD.WIDE.U32 R22, R29, 0x10, R24 ;  /* 0x000000101d167825 */ /* 0x000fc600078e0018 */
[----:B0-----:R-:W3:Y:S04]  /*0620*/  LDG.E R3, desc[UR14][R24.64] ;  /* 0x0000000e18037981 */ /* 0x001ee8000c1e1900 */
[----:B------:R-:W4:Y:S01]  /*0630*/  LDG.E R20, desc[UR14][R22.64] ;  /* 0x0000000e16147981 */ /* 0x000f22000c1e1900 */
[----:B------:R-:W-:-:S04]  /*0640*/  IADD3 R28, P0, PT, R2, UR20, RZ ;  /* 0x00000014021c7c10 */ /* 0x000fc8000ff1e0ff */
[----:B------:R-:W-:Y:S01]  /*0650*/  IADD3.X R29, PT, PT, R0, UR10, RZ, P0, !PT ;  /* 0x0000000a001d7c10 */ /* 0x000fe200087fe4ff */
[----:B--2---:R-:W-:Y:S01]  /*0660*/  HMMA.16816.F32 R4, R16, R14, R4 ;  /* 0x0000000e1004723c */ /* 0x004fe20000001804 */
[----:B------:R-:W2:Y:S01]  /*0670*/  LDG.E R14, desc[UR14][R26.64+0x10] ;  /* 0x0000100e1a0e7981 */ /* 0x000ea2000c1e1900 */
[----:B------:R-:W-:-:S03]  /*0680*/  UIMAD.WIDE.U32 UR18, UR16, 0x2, UR24 ;  /* 0x00000002101278a5 */ /* 0x000fc6000f8e0018 */
[----:B------:R-:W5:Y:S03]  /*0690*/  LDG.E R24, desc[UR14][R24.64+0x10] ;  /* 0x0000100e18187981 */ /* 0x000f66000c1e1900 */
[----:B-1----:R-:W-:Y:S01]  /*06a0*/  HMMA.16816.F32 R16, R16, R12, R8 ;  /* 0x0000000c1010723c */ /* 0x002fe20000001808 */
[----:B------:R-:W-:Y:S01]  /*06b0*/  IMAD.U32 R9, RZ, RZ, UR11 ;  /* 0x0000000bff097e24 */ /* 0x000fe2000f8e00ff */
[----:B------:R-:W2:Y:S03]  /*06c0*/  LDG.E R12, desc[UR14][R26.64] ;  /* 0x0000000e1a0c7981 */ /* 0x000ea6000c1e1900 */
[----:B------:R-:W-:Y:S01]  /*06d0*/  IMAD.WIDE.U32 R28, R9, 0x10, R28 ;  /* 0x00000010091c7825 */ /* 0x000fe200078e001c */
[----:B------:R-:W5:Y:S04]  /*06e0*/  LDG.E R10, desc[UR14][R26.64+0x30] ;  /* 0x0000300e1a0a7981 */ /* 0x000f68000c1e1900 */
[----:B------:R-:W2:Y:S04]  /*06f0*/  LDG.E R13, desc[UR14][R28.64] ;  /* 0x0000000e1c0d7981 */ /* 0x000ea8000c1e1900 */
[----:B------:R-:W2:Y:S01]  /*0700*/  LDG.E R15, desc[UR14][R28.64+0x10] ;  /* 0x0000100e1c0f7981 */ /* 0x000ea2000c1e1900 */
[----:B------:R-:W-:-:S03]  /*0710*/  IMAD.U32 R11, RZ, RZ, UR11 ;  /* 0x0000000bff0b7e24 */ /* 0x000fc6000f8e00ff */
[----:B---3--:R0:W-:Y:S04]  /*0720*/  MOVM.16.MT88 R8, R3 ;  /* 0x000000000308723a */ /* 0x0081e80000000000 */
[----:B----4-:R1:W2:Y:S04]  /*0730*/  MOVM.16.MT88 R9, R20 ;  /* 0x000000001409723a */ /* 0x0102a80000000000 */
[----:B0-----:R-:W3:Y:S01]  /*0740*/  LDG.E R3, desc[UR14][R22.64+0x10] ;  /* 0x0000100e16037981 */ /* 0x001ee2000c1e1900 */
[----:B-1----:R-:W-:-:S04]  /*0750*/  IADD3 R20, P0, PT, R2, UR18, RZ ;  /* 0x0000001202147c10 */ /* 0x002fc8000ff1e0ff */
[----:B------:R-:W-:-:S05]  /*0760*/  IADD3.X R21, PT, PT, R0, UR19, RZ, P0, !PT ;  /* 0x0000001300157c10 */ /* 0x000fca00087fe4ff */
[----:B------:R-:W4:Y:S01]  /*0770*/  LDG.E R22, desc[UR14][R20.64] ;  /* 0x0000000e14167981 */ /* 0x000f22000c1e1900 */
[C---:B--2---:R-:W-:Y:S01]  /*0780*/  HMMA.16816.F32 R4, R12.reuse, R8, R4 ;  /* 0x000000080c04723c */ /* 0x044fe20000001804 */
[----:B------:R-:W-:Y:S02]  /*0790*/  IMAD.WIDE.U32 R8, R11, 0x10, R20 ;  /* 0x000000100b087825 */ /* 0x000fe400078e0014 */
[----:B------:R-:W2:Y:S04]  /*07a0*/  LDG.E R20, desc[UR14][R20.64+0x10] ;  /* 0x0000100e14147981 */ /* 0x000ea8000c1e1900 */
[----:B------:R-:W2:Y:S04]  /*07b0*/  LDG.E R23, desc[UR14][R8.64] ;  /* 0x0000000e08177981 */ /* 0x000ea8000c1e1900 */
[----:B------:R-:W2:Y:S04]  /*07c0*/  LDG.E R11, desc[UR14][R28.64+0x30] ;  /* 0x0000300e1c0b7981 */ /* 0x000ea8000c1e1900 */
[----:B------:R-:W2:Y:S04]  /*07d0*/  LDG.E R21, desc[UR14][R8.64+0x10] ;  /* 0x0000100e08157981 */ /* 0x000ea8000c1e1900 */
[----:B------:R-:W2:Y:S04]  /*07e0*/  LDG.E R8, desc[UR14][R26.64+0x20] ;  /* 0x0000200e1a087981 */ /* 0x000ea8000c1e1900 */
[----:B------:R-:W2:Y:S04]  /*07f0*/  LDG.E R9, desc[UR14][R28.64+0x20] ;  /* 0x0000200e1c097981 */ /* 0x000ea8000c1e1900 */
[----:B-----5:R-:W-:Y:S04]  /*0800*/  MOVM.16.MT88 R24, R24 ;  /* 0x000000001818723a */ /* 0x020fe80000000000 */
[----:B---3--:R-:W0:Y:S04]  /*0810*/  MOVM.16.MT88 R25, R3 ;  /* 0x000000000319723a */ /* 0x008e280000000000 */
[----:B----4-:R-:W-:Y:S01]  /*0820*/  MOVM.16.MT88 R22, R22 ;  /* 0x000000001616723a */ /* 0x010fe20000000000 */
[----:B0-----:R-:W-:Y:S01]  /*0830*/  HMMA.16816.F32 R16, R12, R24, R16 ;  /* 0x000000180c10723c */ /* 0x001fe20000001810 */
[----:B------:R-:W-:-:S02]  /*0840*/  UIADD3 UR20, UP1, UPT, UR20, 0x80, URZ ;  /* 0x0000008014147890 */ /* 0x000fc4000ff3e0ff */
[----:B------:R-:W-:Y:S02]  /*0850*/  UIADD3 UR8, UPT, UPT, UR8, 0x4, URZ ;  /* 0x0000000408087890 */ /* 0x000fe4000fffe0ff */
[----:B------:R-:W-:Y:S02]  /*0860*/  UIADD3.X UR10, UPT, UPT, URZ, UR10, URZ, UP1, !UPT ;  /* 0x0000000aff0a7290 */ /* 0x000fe40008ffe4ff */
[----:B------:R-:W-:Y:S02]  /*0870*/  UISETP.NE.AND UP1, UPT, UR8, URZ, UPT ;  /* 0x000000ff0800728c */ /* 0x000fe4000bf25270 */
[----:B------:R-:W-:Y:S02]  /*0880*/  UIADD3 UR4, UPT, UPT, UR4, 0x40, URZ ;  /* 0x0000004004047890 */ /* 0x000fe4000fffe0ff */
[----:B------:R-:W-:Y:S02]  /*0890*/  UIADD3 UR7, UPT, UPT, UR7, 0x40, URZ ;  /* 0x0000004007077890 */ /* 0x000fe4000fffe0ff */
[----:B------:R-:W-:-:S02]  /*08a0*/  ULEA UR13, UR11, UR13, 0x6 ;  /* 0x0000000d0b0d7291 */ /* 0x000fc4000f8e30ff */
[----:B------:R-:W-:Y:S02]  /*08b0*/  ULEA UR16, UR11, UR16, 0x6 ;  /* 0x000000100b107291 */ /* 0x000fe4000f8e30ff */
[----:B------:R-:W-:Y:S02]  /*08c0*/  ULEA UR17, UR11, UR17, 0x6 ;  /* 0x000000110b117291 */ /* 0x000fe4000f8e30ff */
[----:B------:R-:W-:Y:S01]  /*08d0*/  ULEA UR5, UR11, UR5, 0x6 ;  /* 0x000000050b057291 */ /* 0x000fe2000f8e30ff */
[----:B--2---:R-:W-:Y:S04]  /*08e0*/  MOVM.16.MT88 R20, R20 ;  /* 0x000000001414723a */ /* 0x004fe80000000000 */
[----:B------:R-:W0:Y:S04]  /*08f0*/  MOVM.16.MT88 R23, R23 ;  /* 0x000000001717723a */ /* 0x000e280000000000 */
[----:B------:R-:W1:Y:S01]  /*0900*/  MOVM.16.MT88 R21, R21 ;  /* 0x000000001515723a */ /* 0x000e620000000000 */
[C---:B0-----:R-:W-:Y:S08]  /*0910*/  HMMA.16816.F32 R4, R8.reuse, R22, R4 ;  /* 0x000000160804723c */ /* 0x041ff00000001804 */
[----:B-1----:R-:W-:Y:S01]  /*0920*/  HMMA.16816.F32 R8, R8, R20, R16 ;  /* 0x000000140808723c */ /* 0x002fe20000001810 */
[----:B------:R-:W-:-:S04]  /*0930*/  NOP ;  /* 0x0000000000007918 */ /* 0x000fc80000000000 */
[----:B------:R-:W-:-:S15]  /*0940*/  BRA.U UP1, `(.L_x_6) ;  /* 0xfffffff9016c7547 */ /* 0x000fde000b83ffff */
.L_x_5:
[----:B------:R-:W-:Y:S05]  /*0950*/  BRA.U !UP0, `(.L_x_4) ;  /* 0x0000000108ac7547 */ /* 0x000fea000b800000 */
[----:B------:R-:W0:Y:S01]  /*0960*/  S2R R0, SR_LANEID ;  /* 0x0000000000007919 */ /* 0x000e220000000000 */
[----:B------:R-:W-:Y:S01]  /*0970*/  USHF.R.U32.HI UR10, URZ, 0x1, UR11 ;  /* 0x00000001ff0a7899 */ /* 0x000fe2000801160b */
[----:B------:R-:W-:Y:S01]  /*0980*/  IMAD.MOV.U32 R3, RZ, RZ, RZ ;  /* 0x000000ffff037224 */ /* 0x000fe200078e00ff */
[----:B---3--:R-:W-:Y:S02]  /*0990*/  UIMAD UR5, UR9, UR11, URZ ;  /* 0x0000000b090572a4 */ /* 0x008fe4000f8e02ff */
[----:B------:R-:W-:Y:S01]  /*09a0*/  UIMAD UR8, UR4, UR11, UR6 ;  /* 0x0000000b040872a4 */ /* 0x000fe2000f8e0206 */
[----:B------:R-:W1:Y:S01]  /*09b0*/  LDCU.128 UR16, c[0x0][0x380] ;  /* 0x00007000ff1077ac */ /* 0x000e620008000c00 */
[----:B------:R-:W-:Y:S02]  /*09c0*/  UIADD3 UR7, UPT, UPT, -UR12, URZ, URZ ;  /* 0x000000ff0c077290 */ /* 0x000fe4000fffe1ff */
[----:B------:R-:W-:Y:S01]  /*09d0*/  ULEA UR4, UR5, UR4, 0x4 ;  /* 0x0000000405047291 */ /* 0x000fe2000f8e20ff */
[----:B0-----:R-:W-:-:S02]  /*09e0*/  LOP3.LUT R2, R0, 0x3, RZ, 0xc0, !PT ;  /* 0x0000000300027812 */ /* 0x001fc400078ec0ff */
[----:B------:R-:W-:-:S05]  /*09f0*/  SHF.R.U32.HI R13, RZ, 0x2, R0 ;  /* 0x00000002ff0d7819 */ /* 0x000fca0000011600 */
[----:B------:R-:W-:-:S04]  /*0a00*/  IMAD.WIDE.U32 R2, R13, UR10, R2 ;  /* 0x0000000a0d027c25 */ /* 0x000fc8000f8e0002 */
[C---:B------:R-:W-:Y:S01]  /*0a10*/  IMAD.SHL.U32 R0, R2.reuse, 0x4, RZ ;  /* 0x0000000402007824 */ /* 0x040fe200078e00ff */
[----:B-1----:R-:W-:-:S07]  /*0a20*/  SHF.L.U64.HI R26, R2, 0x2, R3 ;  /* 0x00000002021a7819 */ /* 0x002fce0000010203 */
.L_x_7:
[----:B------:R-:W-:Y:S01]  /*0a30*/  UIMAD.WIDE.U32 UR12, UR8, 0x2, UR18 ;  /* 0x00000002080c78a5 */ /* 0x000fe2000f8e0012 */
[----:B------:R-:W-:-:S05]  /*0a40*/  IMAD.U32 R21, RZ, RZ, UR11 ;  /* 0x0000000bff157e24 */ /* 0x000fca000f8e00ff */
[----:B------:R-:W-:-:S04]  /*0a50*/  IADD3 R18, P0, PT, R0, UR12, RZ ;  /* 0x0000000c00127c10 */ /* 0x000fc8000ff1e0ff */
[----:B------:R-:W-:-:S03]  /*0a60*/  IADD3.X R19, PT, PT, R26, UR13, RZ, P0, !PT ;  /* 0x0000000d1a137c10 */ /* 0x000fc600087fe4ff */
[----:B------:R-:W-:Y:S02]  /*0a70*/  IMAD.WIDE.U32 R20, R21, 0x10, R18 ;  /* 0x0000001015147825 */ /* 0x000fe400078e0012 */
[----:B--2---:R-:W2:Y:S04]  /*0a80*/  LDG.E R22, desc[UR14][R18.64] ;  /* 0x0000000e12167981 */ /* 0x004ea8000c1e1900 */
[----:B------:R-:W3:Y:S04]  /*0a90*/  LDG.E R24, desc[UR14][R18.64+0x10] ;  /* 0x0000100e12187981 */ /* 0x000ee8000c1e1900 */
[----:B------:R-:W4:Y:S04]  /*0aa0*/  LDG.E R23, desc[UR14][R20.64] ;  /* 0x0000000e14177981 */ /* 0x000f28000c1e1900 */
[----:B------:R-:W5:Y:S01]  /*0ab0*/  LDG.E R25, desc[UR14][R20.64+0x10] ;  /* 0x0000100e14197981 */ /* 0x000f62000c1e1900 */
[----:B------:R-:W-:Y:S01]  /*0ac0*/  UIMAD.WIDE.U32 UR12, UR4, 0x2, UR16 ;  /* 0x00000002040c78a5 */ /* 0x000fe2000f8e0010 */
[----:B------:R-:W-:-:S05]  /*0ad0*/  IMAD.U32 R17, RZ, RZ, UR11 ;  /* 0x0000000bff117e24 */ /* 0x000fca000f8e00ff */
[----:B------:R-:W-:-:S04]  /*0ae0*/  IADD3 R2, P0, PT, R0, UR12, RZ ;  /* 0x0000000c00027c10 */ /* 0x000fc8000ff1e0ff */
[----:B------:R-:W-:-:S03]  /*0af0*/  IADD3.X R3, PT, PT, R26, UR13, RZ, P0, !PT ;  /* 0x0000000d1a037c10 */ /* 0x000fc600087fe4ff */
[----:B------:R-:W-:Y:S02]  /*0b00*/  IMAD.WIDE.U32 R16, R17, 0x10, R2 ;  /* 0x0000001011107825 */ /* 0x000fe400078e0002 */
[----:B------:R-:W5:Y:S04]  /*0b10*/  LDG.E R12, desc[UR14][R2.64] ;  /* 0x0000000e020c7981 */ /* 0x000f68000c1e1900 */
[----:B------:R-:W5:Y:S04]  /*0b20*/  LDG.E R14, desc[UR14][R2.64+0x10] ;  /* 0x0000100e020e7981 */ /* 0x000f68000c1e1900 */
[----:B------:R-:W5:Y:S04]  /*0b30*/  LDG.E R13, desc[UR14][R16.64] ;  /* 0x0000000e100d7981 */ /* 0x000f68000c1e1900 */
[----:B------:R-:W5:Y:S01]  /*0b40*/  LDG.E R15, desc[UR14][R16.64+0x10] ;  /* 0x0000100e100f7981 */ /* 0x000f62000c1e1900 */
[----:B------:R-:W-:-:S02]  /*0b50*/  UIADD3 UR7, UPT, UPT, UR7, 0x1, URZ ;  /* 0x0000000107077890 */ /* 0x000fc4000fffe0ff */
[----:B------:R-:W-:Y:S02]  /*0b60*/  ULEA UR8, UR11, UR8, 0x4 ;  /* 0x000000080b087291 */ /* 0x000fe4000f8e20ff */
[----:B------:R-:W-:Y:S02]  /*0b70*/  UISETP.NE.AND UP0, UPT, UR7, URZ, UPT ;  /* 0x000000ff0700728c */ /* 0x000fe4000bf05270 */
[----:B------:R-:W-:Y:S01]  /*0b80*/  UIADD3 UR4, UPT, UPT, UR4, 0x10, URZ ;  /* 0x0000001004047890 */ /* 0x000fe2000fffe0ff */
[----:B--2---:R-:W-:Y:S04]  /*0b90*/  MOVM.16.MT88 R22, R22 ;  /* 0x000000001616723a */ /* 0x004fe80000000000 */
[----:B---3--:R-:W-:Y:S04]  /*0ba0*/  MOVM.16.MT88 R24, R24 ;  /* 0x000000001818723a */ /* 0x008fe80000000000 */
[----:B----4-:R-:W0:Y:S04]  /*0bb0*/  MOVM.16.MT88 R23, R23 ;  /* 0x000000001717723a */ /* 0x010e280000000000 */
[----:B-----5:R-:W1:Y:S01]  /*0bc0*/  MOVM.16.MT88 R25, R25 ;  /* 0x000000001919723a */ /* 0x020e620000000000 */
[C---:B0-----:R-:W-:Y:S08]  /*0bd0*/  HMMA.16816.F32 R4, R12.reuse, R22, R4 ;  /* 0x000000160c04723c */ /* 0x041ff00000001804 */
[----:B-1----:R-:W-:Y:S01]  /*0be0*/  HMMA.16816.F32 R8, R12, R24, R8 ;  /* 0x000000180c08723c */ /* 0x002fe20000001808 */
[----:B------:R-:W-:-:S04]  /*0bf0*/  NOP ;  /* 0x0000000000007918 */ /* 0x000fc80000000000 */
[----:B------:R-:W-:-:S15]  /*0c00*/  BRA.U UP0, `(.L_x_7) ;  /* 0xfffffffd00887547 */ /* 0x000fde000b83ffff */
.L_x_4:
[----:B------:R-:W0:Y:S01]  /*0c10*/  S2R R0, SR_LANEID ;  /* 0x0000000000007919 */ /* 0x000e220000000000 */
[----:B------:R-:W1:Y:S01]  /*0c20*/  LDCU.64 UR12, c[0x0][0x390] ;  /* 0x00007200ff0c77ac */ /* 0x000e620008000a00 */
[----:B------:R-:W-:Y:S01]  /*0c30*/  IMAD.MOV.U32 R3, RZ, RZ, RZ ;  /* 0x000000ffff037224 */ /* 0x000fe200078e00ff */
[----:B---3--:R-:W-:Y:S02]  /*0c40*/  UIMAD UR4, UR9, UR11, URZ ;  /* 0x0000000b090472a4 */ /* 0x008fe4000f8e02ff */
[----:B------:R-:W-:Y:S02]  /*0c50*/  USHF.R.U32.HI UR11, URZ, 0x1, UR11 ;  /* 0x00000001ff0b7899 */ /* 0x000fe4000801160b */
[----:B------:R-:W-:-:S04]  /*0c60*/  USHF.L.U32 UR4, UR4, 0x4, URZ ;  /* 0x0000000404047899 */ /* 0x000fc800080006ff */
[----:B------:R-:W-:-:S04]  /*0c70*/  UIADD3 UR5, UP0, UPT, UR6, UR4, URZ ;  /* 0x0000000406057290 */ /* 0x000fc8000ff1e0ff */
[----:B------:R-:W-:Y:S02]  /*0c80*/  ULEA.HI.X.SX32 UR6, UR4, URZ, 0x1, UP0 ;  /* 0x000000ff04067291 */ /* 0x000fe400080f0eff */
[----:B-1----:R-:W-:-:S04]  /*0c90*/  ULEA UR4, UP0, UR5, UR12, 0x2 ;  /* 0x0000000c05047291 */ /* 0x002fc8000f8010ff */
[----:B------:R-:W-:Y:S01]  /*0ca0*/  ULEA.HI.X UR5, UR5, UR13, UR6, 0x2, UP0 ;  /* 0x0000000d05057291 */ /* 0x000fe200080f1406 */
[----:B0-----:R-:W-:Y:S02]  /*0cb0*/  LOP3.LUT R2, R0, 0x3, RZ, 0xc0, !PT ;  /* 0x0000000300027812 */ /* 0x001fe400078ec0ff */
[----:B------:R-:W-:-:S05]  /*0cc0*/  SHF.R.U32.HI R13, RZ, 0x2, R0 ;  /* 0x00000002ff0d7819 */ /* 0x000fca0000011600 */
[----:B------:R-:W-:-:S03]  /*0cd0*/  IMAD.WIDE.U32 R12, R13, UR11, R2 ;  /* 0x0000000b0d0c7c25 */ /* 0x000fc6000f8e0002 */
[----:B------:R-:W-:-:S04]  /*0ce0*/  LEA R2, P0, R12, UR4, 0x3 ;  /* 0x000000040c027c11 */ /* 0x000fc8000f8018ff */
[----:B------:R-:W-:Y:S01]  /*0cf0*/  LEA.HI.X R3, R12, UR5, R13, 0x3, P0 ;  /* 0x000000050c037c11 */ /* 0x000fe200080f1c0d */
[----:B------:R-:W-:-:S04]  /*0d00*/  IMAD.U32 R13, RZ, RZ, UR11 ;  /* 0x0000000bff0d7e24 */ /* 0x000fc8000f8e00ff */
[----:B------:R-:W-:Y:S01]  /*0d10*/  IMAD.WIDE.U32 R12, R13, 0x40, R2 ;  /* 0x000000400d0c7825 */ /* 0x000fe200078e0002 */
[----:B--2---:R-:W-:Y:S04]  /*0d20*/  STG.E.64 desc[UR14][R2.64], R4 ;  /* 0x0000000402007986 */ /* 0x004fe8000c101b0e */
[----:B------:R-:W-:Y:S04]  /*0d30*/  STG.E.64 desc[UR14][R12.64], R6 ;  /* 0x000000060c007986 */ /* 0x000fe8000c101b0e */
[----:B------:R-:W-:Y:S04]  /*0d40*/  STG.E.64 desc[UR14][R2.64+0x20], R8 ;  /* 0x0000200802007986 */ /* 0x000fe8000c101b0e */
[----:B------:R-:W-:Y:S01]  /*0d50*/  STG.E.64 desc[UR14][R12.64+0x20], R10 ;  /* 0x0000200a0c007986 */ /* 0x000fe2000c101b0e */
[----:B------:R-:W-:Y:S05]  /*0d60*/  EXIT ;  /* 0x000000000000794d */ /* 0x000fea0003800000 */
.L_x_8:
        /* <DEDUP_REMOVED lines=9> */
.L_x_12:


//--------------------- .text._Z16init_half_matrixP6__halffi --------------------------
	.section	.text._Z16init_half_matrixP6__halffi,"ax",@progbits
	.align	128
        .global         _Z16init_half_matrixP6__halffi
        .type           _Z16init_half_matrixP6__halffi,@function
        .size           _Z16init_half_matrixP6__halffi,(.L_x_13 - _Z16init_half_matrixP6__halffi)
        .other          _Z16init_half_matrixP6__halffi,@"STO_CUDA_ENTRY STV_DEFAULT"
_Z16init_half_matrixP6__halffi:
.text._Z16init_half_matrixP6__halffi:
[----:B------:R-:W-:Y:S01]  /*0000*/  LDC R1, c[0x0][0x37c] ;  /* 0x0000df00ff017b82 */ /* 0x000fe20000000800 */
[----:B------:R-:W0:Y:S07]  /*0010*/  S2R R0, SR_TID.X ;  /* 0x0000000000007919 */ /* 0x000e2e0000002100 */
[----:B------:R-:W0:Y:S01]  /*0020*/  S2UR UR4, SR_CTAID.X ;  /* 0x00000000000479c3 */ /* 0x000e220000002500 */
[----:B------:R-:W1:Y:S07]  /*0030*/  LDCU UR5, c[0x0][0x38c] ;  /* 0x00007180ff0577ac */ /* 0x000e6e0008000800 */
[----:B------:R-:W0:Y:S02]  /*0040*/  LDC R5, c[0x0][0x360] ;  /* 0x0000d800ff057b82 */ /* 0x000e240000000800 */
[----:B0-----:R-:W-:-:S05]  /*0050*/  IMAD R5, R5, UR4, R0 ;  /* 0x0000000405057c24 */ /* 0x001fca000f8e0200 */
[----:B-1----:R-:W-:-:S13]  /*0060*/  ISETP.GE.AND P0, PT, R5, UR5, PT ;  /* 0x0000000505007c0c */ /* 0x002fda000bf06270 */
[----:B------:R-:W-:Y:S05]  /*0070*/  @P0 EXIT ;  /* 0x000000000000094d */ /* 0x000fea0003800000 */
[----:B------:R-:W0:Y:S01]  /*0080*/  LDC.64 R2, c[0x0][0x380] ;  /* 0x0000e000ff027b82 */ /* 0x000e220000000a00 */
[----:B------:R-:W1:Y:S01]  /*0090*/  LDCU UR6, c[0x0][0x388] ;  /* 0x00007100ff0677ac */ /* 0x000e620008000800 */
[----:B------:R-:W2:Y:S01]  /*00a0*/  LDCU.64 UR4, c[0x0][0x358] ;  /* 0x00006b00ff0477ac */ /* 0x000ea20008000a00 */
[----:B-1----:R-:W-:Y:S01]  /*00b0*/  F2FP.F16.F32.PACK_AB R0, RZ, UR6 ;  /* 0x00000006ff007c3e */ /* 0x002fe200080000ff */
[----:B0-----:R-:W-:-:S05]  /*00c0*/  IMAD.WIDE R2, R5, 0x2, R2 ;  /* 0x0000000205027825 */ /* 0x001fca00078e0202 */
[----:B--2---:R-:W-:Y:S01]  /*00d0*/  STG.E.U16 desc[UR4][R2.64], R0 ;  /* 0x0000000002007986 */ /* 0x004fe2000c101504 */
[----:B------:R-:W-:Y:S05]  /*00e0*/  EXIT ;  /* 0x000000000000794d */ /* 0x000fea0003800000 */
.L_x_9:
        /* <DEDUP_REMOVED lines=9> */
.L_x_13:


//--------------------- .nv.shared._Z20ultimate_gemm_kernelP6__halfS0_Pfi --------------------------
	.section	.nv.shared._Z20ultimate_gemm_kernelP6__halfS0_Pfi,"aw",@nobits
	.sectionflags	@""
	.align	2
.nv.shared._Z20ultimate_gemm_kernelP6__halfS0_Pfi:
	.zero		2048


//--------------------- .nv.shared.reserved.0     --------------------------
	.section	.nv.shared.reserved.0,"aw",@nobits
	.weak		__nv_reservedSMEM_offset_0_alias
	.size		__nv_reservedSMEM_offset_0_alias, 0, 64
	.other		__nv_reservedSMEM_offset_0_alias,@"STO_CUDA_RESERVED_SHARED STV_DEFAULT"
__nv_reservedSMEM_offset_0_alias:
	.zero		0
	.zero		64


//--------------------- .nv.constant0._Z20ultimate_gemm_kernelP6__halfS0_Pfi --------------------------
	.section	.nv.constant0._Z20ultimate_gemm_kernelP6__halfS0_Pfi,"a",@progbits
	.sectionflags	@""
	.align	4
.nv.constant0._Z20ultimate_gemm_kernelP6__halfS0_Pfi:
	.zero		924


//--------------------- .nv.constant0._Z16pack_half_kernelP6__halfS0_i --------------------------
	.section	.nv.constant0._Z16pack_half_kernelP6__halfS0_i,"a",@progbits
	.sectionflags	@""
	.align	4
.nv.constant0._Z16pack_half_kernelP6__halfS0_i:
	.zero		916


//--------------------- .nv.constant0._Z17wmma_naive_kernelP6__halfS0_Pfi --------------------------
	.section	.nv.constant0._Z17wmma_naive_kernelP6__halfS0_Pfi,"a",@progbits
	.sectionflags	@""
	.align	4
.nv.constant0._Z17wmma_naive_kernelP6__halfS0_Pfi:
	.zero		924


//--------------------- .nv.constant0._Z16init_half_matrixP6__halffi --------------------------
	.section	.nv.constant0._Z16init_half_matrixP6__halffi,"a",@progbits
	.sectionflags	@""
	.align	4
.nv.constant0._Z16init_half_matrixP6__halffi:
	.zero		912


//--------------------- SYMBOLS --------------------------

	.type		.nv.reservedSmem.offset0,@object
	.size		.nv.reservedSmem.offset0,0x4
	.type		.nv.reservedSmem.cap,@object
	.size		.nv.reservedSmem.cap,0x4
